	.target	sm_90a

	.elftype	@"ET_EXEC"


//--------------------- .note.nv.tkinfo           --------------------------
	.section	.note.nv.tkinfo,"",@"SHT_NOTE"
	.sectionflags	@"SHF_NOTE_NV_TKINFO"
	.tkinfo
        /*0018*/ 	.word	0x00000002
        /*0030*/ 	.string	""
        /*0030*/ 	.string	"ptxas"
        /*0030*/ 	.string	"Cuda compilation tools, release 13.0, V13.0.88"
        /*0030*/ 	.string	"Build cuda_13.0.r13.0/compiler.36424714_0"
        /*0030*/ 	.string	"-arch sm_90a -m 64 "



//--------------------- .note.nv.cuinfo           --------------------------
	.section	.note.nv.cuinfo,"",@"SHT_NOTE"
	.sectionflags	@"SHF_NOTE_NV_CUINFO"
        /*0018*/ 	.short	0x0002
        /*001a*/ 	.short	0x005a
        /*001c*/ 	.short	0x0082
	.zero		2


//--------------------- .nv.info                  --------------------------
	.section	.nv.info,"",@"SHT_CUDA_INFO"
	.align	4


	//----- nvinfo : EIATTR_REGCOUNT
	.align		4
        /*0000*/ 	.byte	0x04, 0x2f
        /*0002*/ 	.short	(.L_12 - .L_11)
	.align		4
.L_11:
        /*0004*/ 	.word	index@(_ZN7cutlass13device_kernelINS_4gemm6kernel13GemmUniversalIN4cute5tupleIJiiiiEEENS1_10collective13CollectiveMmaINS1_37MainloopSm90TmaGmmaWarpSpecializedFP8ILi3ENS5_IJNS4_1CILi1EEESB_SB_EEENS1_35KernelTmaWarpSpecializedCooperativeEEENS5_IJNSA_ILi256EEENSA_ILi64EEENSA_ILi128EEEEEENS_12float_e4m3_tENS5_IJlSB_lEEESJ_SK_NS4_8TiledMMAINS4_8MMA_AtomIJNS4_4SM904GMMA30MMA_64x64x32_F32E4M3E4M3_SS_TNILNSO_7ScaleInE1ELSQ_1EEEEEENS4_6LayoutINS5_IJNSA_ILi2EEESB_SB_EEENS5_IJSB_NSA_ILi0EEESW_EEEEENS5_IJNS4_10UnderscoreESZ_SZ_EEEEENS4_13SM90_TMA_LOADENS4_14ComposedLayoutINS4_7SwizzleILi3ELi4ELi3EEENS4_18smem_ptr_flag_bitsILi8EEENST_INS5_IJNSA_ILi8EEESH_EEENS5_IJSH_SB_EEEEEEEvNS4_8identityES12_S1C_vS1D_EENS_8epilogue10collective6detail29Sm90TmaWarpSpecializedAdapterINS1G_15DefaultEpilogueISJ_SK_SK_NS1F_6thread17LinearCombinationISJ_Li1EffLNS1K_9ScaleType4KindE0ELNS_15FloatRoundStyleE2ESJ_EENS1_15EpilogueDefaultEEEEEvvEEEEvNT_6ParamsE)
        /*0008*/ 	.word	0x000000a8


	//----- nvinfo : EIATTR_FRAME_SIZE
	.align		4
.L_12:
        /*000c*/ 	.byte	0x04, 0x11
        /*000e*/ 	.short	(.L_14 - .L_13)
	.align		4
.L_13:
        /*0010*/ 	.word	index@(_ZN7cutlass13device_kernelINS_4gemm6kernel13GemmUniversalIN4cute5tupleIJiiiiEEENS1_10collective13CollectiveMmaINS1_37MainloopSm90TmaGmmaWarpSpecializedFP8ILi3ENS5_IJNS4_1CILi1EEESB_SB_EEENS1_35KernelTmaWarpSpecializedCooperativeEEENS5_IJNSA_ILi256EEENSA_ILi64EEENSA_ILi128EEEEEENS_12float_e4m3_tENS5_IJlSB_lEEESJ_SK_NS4_8TiledMMAINS4_8MMA_AtomIJNS4_4SM904GMMA30MMA_64x64x32_F32E4M3E4M3_SS_TNILNSO_7ScaleInE1ELSQ_1EEEEEENS4_6LayoutINS5_IJNSA_ILi2EEESB_SB_EEENS5_IJSB_NSA_ILi0EEESW_EEEEENS5_IJNS4_10UnderscoreESZ_SZ_EEEEENS4_13SM90_TMA_LOADENS4_14ComposedLayoutINS4_7SwizzleILi3ELi4ELi3EEENS4_18smem_ptr_flag_bitsILi8EEENST_INS5_IJNSA_ILi8EEESH_EEENS5_IJSH_SB_EEEEEEEvNS4_8identityES12_S1C_vS1D_EENS_8epilogue10collective6detail29Sm90TmaWarpSpecializedAdapterINS1G_15DefaultEpilogueISJ_SK_SK_NS1F_6thread17LinearCombinationISJ_Li1EffLNS1K_9ScaleType4KindE0ELNS_15FloatRoundStyleE2ESJ_EENS1_15EpilogueDefaultEEEEEvvEEEEvNT_6ParamsE)
        /*0014*/ 	.word	0x00000000


	//----- nvinfo : EIATTR_MIN_STACK_SIZE
	.align		4
.L_14:
        /*0018*/ 	.byte	0x04, 0x12
        /*001a*/ 	.short	(.L_16 - .L_15)
	.align		4
.L_15:
        /*001c*/ 	.word	index@(_ZN7cutlass13device_kernelINS_4gemm6kernel13GemmUniversalIN4cute5tupleIJiiiiEEENS1_10collective13CollectiveMmaINS1_37MainloopSm90TmaGmmaWarpSpecializedFP8ILi3ENS5_IJNS4_1CILi1EEESB_SB_EEENS1_35KernelTmaWarpSpecializedCooperativeEEENS5_IJNSA_ILi256EEENSA_ILi64EEENSA_ILi128EEEEEENS_12float_e4m3_tENS5_IJlSB_lEEESJ_SK_NS4_8TiledMMAINS4_8MMA_AtomIJNS4_4SM904GMMA30MMA_64x64x32_F32E4M3E4M3_SS_TNILNSO_7ScaleInE1ELSQ_1EEEEEENS4_6LayoutINS5_IJNSA_ILi2EEESB_SB_EEENS5_IJSB_NSA_ILi0EEESW_EEEEENS5_IJNS4_10UnderscoreESZ_SZ_EEEEENS4_13SM90_TMA_LOADENS4_14ComposedLayoutINS4_7SwizzleILi3ELi4ELi3EEENS4_18smem_ptr_flag_bitsILi8EEENST_INS5_IJNSA_ILi8EEESH_EEENS5_IJSH_SB_EEEEEEEvNS4_8identityES12_S1C_vS1D_EENS_8epilogue10collective6detail29Sm90TmaWarpSpecializedAdapterINS1G_15DefaultEpilogueISJ_SK_SK_NS1F_6thread17LinearCombinationISJ_Li1EffLNS1K_9ScaleType4KindE0ELNS_15FloatRoundStyleE2ESJ_EENS1_15EpilogueDefaultEEEEEvvEEEEvNT_6ParamsE)
        /*0020*/ 	.word	0x00000000
.L_16:


//--------------------- .nv.compat                --------------------------
	.section	.nv.compat,"",@"SHT_CUDA_COMPAT_INFO"
	.align	4
        /*0000*/ 	.byte	0x02, 0x09, 0x01, 0x00, 0x02, 0x02, 0x04, 0x00, 0x02, 0x05, 0x05, 0x00, 0x03, 0x07, 0x01, 0x01
        /*0010*/ 	.byte	0x02, 0x03, 0x01, 0x00, 0x02, 0x06, 0x01, 0x00, 0x04, 0x0b, 0x08, 0x00, 0x00, 0x00, 0x00, 0x00
        /*0020*/ 	.byte	0x00, 0x00, 0x00, 0x00


//--------------------- .nv.info._ZN7cutlass13device_kernelINS_4gemm6kernel13GemmUniversalIN4cute5tupleIJiiiiEEENS1_10collective13CollectiveMmaINS1_37MainloopSm90TmaGmmaWarpSpecializedFP8ILi3ENS5_IJNS4_1CILi1EEESB_SB_EEENS1_35KernelTmaWarpSpecializedCooperativeEEENS5_IJNSA_ILi256EEENSA_ILi64EEENSA_ILi128EEEEEENS_12float_e4m3_tENS5_IJlSB_lEEESJ_SK_NS4_8TiledMMAINS4_8MMA_AtomIJNS4_4SM904GMMA30MMA_64x64x32_F32E4M3E4M3_SS_TNILNSO_7ScaleInE1ELSQ_1EEEEEENS4_6LayoutINS5_IJNSA_ILi2EEESB_SB_EEENS5_IJSB_NSA_ILi0EEESW_EEEEENS5_IJNS4_10UnderscoreESZ_SZ_EEEEENS4_13SM90_TMA_LOADENS4_14ComposedLayoutINS4_7SwizzleILi3ELi4ELi3EEENS4_18smem_ptr_flag_bitsILi8EEENST_INS5_IJNSA_ILi8EEESH_EEENS5_IJSH_SB_EEEEEEEvNS4_8identityES12_S1C_vS1D_EENS_8epilogue10collective6detail29Sm90TmaWarpSpecializedAdapterINS1G_15DefaultEpilogueISJ_SK_SK_NS1F_6thread17LinearCombinationISJ_Li1EffLNS1K_9ScaleType4KindE0ELNS_15FloatRoundStyleE2ESJ_EENS1_15EpilogueDefaultEEEEEvvEEEEvNT_6ParamsE --------------------------
	.section	.nv.info._ZN7cutlass13device_kernelINS_4gemm6kernel13GemmUniversalIN4cute5tupleIJiiiiEEENS1_10collective13CollectiveMmaINS1_37MainloopSm90TmaGmmaWarpSpecializedFP8ILi3ENS5_IJNS4_1CILi1EEESB_SB_EEENS1_35KernelTmaWarpSpecializedCooperativeEEENS5_IJNSA_ILi256EEENSA_ILi64EEENSA_ILi128EEEEEENS_12float_e4m3_tENS5_IJlSB_lEEESJ_SK_NS4_8TiledMMAINS4_8MMA_AtomIJNS4_4SM904GMMA30MMA_64x64x32_F32E4M3E4M3_SS_TNILNSO_7ScaleInE1ELSQ_1EEEEEENS4_6LayoutINS5_IJNSA_ILi2EEESB_SB_EEENS5_IJSB_NSA_ILi0EEESW_EEEEENS5_IJNS4_10UnderscoreESZ_SZ_EEEEENS4_13SM90_TMA_LOADENS4_14ComposedLayoutINS4_7SwizzleILi3ELi4ELi3EEENS4_18smem_ptr_flag_bitsILi8EEENST_INS5_IJNSA_ILi8EEESH_EEENS5_IJSH_SB_EEEEEEEvNS4_8identityES12_S1C_vS1D_EENS_8epilogue10collective6detail29Sm90TmaWarpSpecializedAdapterINS1G_15DefaultEpilogueISJ_SK_SK_NS1F_6thread17LinearCombinationISJ_Li1EffLNS1K_9ScaleType4KindE0ELNS_15FloatRoundStyleE2ESJ_EENS1_15EpilogueDefaultEEEEEvvEEEEvNT_6ParamsE,"",@"SHT_CUDA_INFO"
	.sectionflags	@""
	.align	4


	//----- nvinfo : EIATTR_CUDA_API_VERSION
	.align		4
        /*0000*/ 	.byte	0x04, 0x37
        /*0002*/ 	.short	(.L_18 - .L_17)
.L_17:
        /*0004*/ 	.word	0x00000082


	//----- nvinfo : EIATTR_KPARAM_INFO
	.align		4
.L_18:
        /*0008*/ 	.byte	0x04, 0x17
        /*000a*/ 	.short	(.L_20 - .L_19)
.L_19:
        /*000c*/ 	.word	0x00000000
        /*0010*/ 	.short	0x0000
        /*0012*/ 	.short	0x0070
        /*0014*/ 	.byte	0x00, 0xf0, 0x01, 0x10


	//----- nvinfo : EIATTR_SPARSE_MMA_MASK
	.align		4
.L_20:
        /*0018*/ 	.byte	0x03, 0x50
        /*001a*/ 	.short	0x0000


	//----- nvinfo : EIATTR_MAXREG_COUNT
	.align		4
        /*001c*/ 	.byte	0x03, 0x1b
        /*001e*/ 	.short	0x00a8


	//----- nvinfo : EIATTR_NUM_BARRIERS
	.align		4
        /*0020*/ 	.byte	0x02, 0x4c
        /*0022*/ 	.byte	0x01
	.zero		1


	//----- nvinfo : EIATTR_MERCURY_ISA_VERSION
	.align		4
        /*0024*/ 	.byte	0x03, 0x5f
        /*0026*/ 	.short	0x0101


	//----- nvinfo : EIATTR_INT_WARP_WIDE_INSTR_OFFSETS
	.align		4
        /*0028*/ 	.byte	0x04, 0x31
        /*002a*/ 	.short	(.L_22 - .L_21)


	//   ....[0]....
.L_21:
        /*002c*/ 	.word	0x000003b0


	//   ....[1]....
        /*0030*/ 	.word	0x000003c0


	//   ....[2]....
        /*0034*/ 	.word	0x000004b0


	//----- nvinfo : EIATTR_COOP_GROUP_MASK_REGIDS
	.align		4
.L_22:
        /*0038*/ 	.byte	0x04, 0x29
        /*003a*/ 	.short	(.L_24 - .L_23)


	//   ....[0]....
.L_23:
        /*003c*/ 	.word	0xffffffff


	//   ....[1]....
        /*0040*/ 	.word	0xffffffff


	//   ....[2]....
        /*0044*/ 	.word	0xffffffff


	//   ....[3]....
        /*0048*/ 	.word	0xffffffff


	//   ....[4]....
        /*004c*/ 	.word	0xffffffff


	//----- nvinfo : EIATTR_COOP_GROUP_INSTR_OFFSETS
	.align		4
.L_24:
        /*0050*/ 	.byte	0x04, 0x28
        /*0052*/ 	.short	(.L_26 - .L_25)


	//   ....[0]....
.L_25:
        /*0054*/ 	.word	0x00000060


	//   ....[1]....
        /*0058*/ 	.word	0x00000070


	//   ....[2]....
        /*005c*/ 	.word	0x00000130


	//   ....[3]....
        /*0060*/ 	.word	0x000002a0


	//   ....[4]....
        /*0064*/ 	.word	0x00000fa0


	//----- nvinfo : EIATTR_REG_RECONFIG
	.align		4
.L_26:
        /*0068*/ 	.byte	0x01, 0x54
	.zero		2


	//----- nvinfo : EIATTR_MBARRIER_INSTR_OFFSETS
	.align		4
        /*006c*/ 	.byte	0x04, 0x39
        /*006e*/ 	.short	(.L_28 - .L_27)


	//   ....[0]....
.L_27:
        /*0070*/ 	.word	0x00000230
        /*0074*/ 	.word	0x000000ff
        /*0078*/ 	.word	0x00000000
        /*007c*/ 	.short	0x0100
        /*007e*/ 	.byte	0x08
	.zero		1


	//   ....[1]....
        /*0080*/ 	.word	0x00000240
        /*0084*/ 	.word	0x000000ff
        /*0088*/ 	.word	0x00000018
        /*008c*/ 	.short	0x0100
        /*008e*/ 	.byte	0x08
	.zero		1


	//   ....[2]....
        /*0090*/ 	.word	0x00000250
        /*0094*/ 	.word	0x000000ff
        /*0098*/ 	.word	0x00000008
        /*009c*/ 	.short	0x0100
        /*009e*/ 	.byte	0x08
	.zero		1


	//   ....[3]....
        /*00a0*/ 	.word	0x00000260
        /*00a4*/ 	.word	0x000000ff
        /*00a8*/ 	.word	0x00000020
        /*00ac*/ 	.short	0x0100
        /*00ae*/ 	.byte	0x08
	.zero		1


	//   ....[4]....
        /*00b0*/ 	.word	0x00000270
        /*00b4*/ 	.word	0x000000ff
        /*00b8*/ 	.word	0x00000010
        /*00bc*/ 	.short	0x0100
        /*00be*/ 	.byte	0x08
	.zero		1


	//   ....[5]....
        /*00c0*/ 	.word	0x00000280
        /*00c4*/ 	.word	0x000000ff
        /*00c8*/ 	.word	0x00000028
        /*00cc*/ 	.short	0x0100
        /*00ce*/ 	.byte	0x08
	.zero		1


	//   ....[6]....
        /*00d0*/ 	.word	0x00000500
        /*00d4*/ 	.word	0x000000ff
        /*00d8*/ 	.word	0x00000040
        /*00dc*/ 	.short	0x0100
        /*00de*/ 	.byte	0x06
	.zero		1


	//   ....[7]....
        /*00e0*/ 	.word	0x00000560
        /*00e4*/ 	.word	0x000000ff
        /*00e8*/ 	.word	0x00000048
        /*00ec*/ 	.short	0x0100
        /*00ee*/ 	.byte	0x06
	.zero		1


	//   ....[8]....
        /*00f0*/ 	.word	0x000014d0
        /*00f4*/ 	.word	0x000000ff
        /*00f8*/ 	.word	0x00000000
        /*00fc*/ 	.short	0x010a
        /*00fe*/ 	.byte	0x06
	.zero		1


	//   ....[9]....
        /*0100*/ 	.word	0x00001510
        /*0104*/ 	.word	0x000000ff
        /*0108*/ 	.word	0x00000000
        /*010c*/ 	.short	0x010a
        /*010e*/ 	.byte	0x06
	.zero		1


	//   ....[10]....
        /*0110*/ 	.word	0x00002000
        /*0114*/ 	.word	0x000000ff
        /*0118*/ 	.word	0x00000000
        /*011c*/ 	.short	0x010a
        /*011e*/ 	.byte	0x0e
	.zero		1


	//   ....[11]....
        /*0120*/ 	.word	0x00002040
        /*0124*/ 	.word	0x000000ff
        /*0128*/ 	.word	0x00000000
        /*012c*/ 	.short	0x010a
        /*012e*/ 	.byte	0x0e
	.zero		1


	//   ....[12]....
        /*0130*/ 	.word	0x00002830
        /*0134*/ 	.word	0x000000ff
        /*0138*/ 	.word	0x00000000
        /*013c*/ 	.short	0x0101
        /*013e*/ 	.byte	0x08
	.zero		1


	//   ....[13]....
        /*0140*/ 	.word	0x00002e80
        /*0144*/ 	.word	0x000000ff
        /*0148*/ 	.word	0x00000000
        /*014c*/ 	.short	0x0101
        /*014e*/ 	.byte	0x08
	.zero		1


	//   ....[14]....
        /*0150*/ 	.word	0x00008990
        /*0154*/ 	.word	0x00000013
        /*0158*/ 	.word	0x00000018
        /*015c*/ 	.short	0x010a
        /*015e*/ 	.byte	0x3f
	.zero		1


	//   ....[15]....
        /*0160*/ 	.word	0x00008d30
        /*0164*/ 	.word	0x00000008
        /*0168*/ 	.word	0x00000048
        /*016c*/ 	.short	0x0101
        /*016e*/ 	.byte	0x3f
	.zero		1


	//   ....[16]....
        /*0170*/ 	.word	0x00009440
        /*0174*/ 	.word	0x00000004
        /*0178*/ 	.word	0x00000000
        /*017c*/ 	.short	0x010a
        /*017e*/ 	.byte	0x3f
	.zero		1


	//   ....[17]....
        /*0180*/ 	.word	0x000094c0
        /*0184*/ 	.word	0x00000006
        /*0188*/ 	.word	0x00000000
        /*018c*/ 	.short	0x010a
        /*018e*/ 	.byte	0x3f
	.zero		1


	//   ....[18]....
        /*0190*/ 	.word	0x00009550
        /*0194*/ 	.word	0x00000003
        /*0198*/ 	.word	0x00000000
        /*019c*/ 	.short	0x010a
        /*019e*/ 	.byte	0x3f
	.zero		1


	//   ....[19]....
        /*01a0*/ 	.word	0x000095c0
        /*01a4*/ 	.word	0x0000000b
        /*01a8*/ 	.word	0x00000000
        /*01ac*/ 	.short	0x010a
        /*01ae*/ 	.byte	0x3f
	.zero		1


	//   ....[20]....
        /*01b0*/ 	.word	0x00009620
        /*01b4*/ 	.word	0x0000000c
        /*01b8*/ 	.word	0x00000000
        /*01bc*/ 	.short	0x010a
        /*01be*/ 	.byte	0x3f
	.zero		1


	//   ....[21]....
        /*01c0*/ 	.word	0x000096f0
        /*01c4*/ 	.word	0x00000013
        /*01c8*/ 	.word	0x00000018
        /*01cc*/ 	.short	0x010a
        /*01ce*/ 	.byte	0x3f
	.zero		1


	//   ....[22]....
        /*01d0*/ 	.word	0x000097d0
        /*01d4*/ 	.word	0x00000004
        /*01d8*/ 	.word	0x00000000
        /*01dc*/ 	.short	0x010a
        /*01de*/ 	.byte	0x3f
	.zero		1


	//   ....[23]....
        /*01e0*/ 	.word	0x00009820
        /*01e4*/ 	.word	0x00000006
        /*01e8*/ 	.word	0x00000000
        /*01ec*/ 	.short	0x010a
        /*01ee*/ 	.byte	0x3f
	.zero		1


	//----- nvinfo : EIATTR_NUM_MBARRIERS
	.align		4
.L_28:
        /*01f0*/ 	.byte	0x03, 0x38
        /*01f2*/ 	.short	0x0008


	//----- nvinfo : EIATTR_EXIT_INSTR_OFFSETS
	.align		4
        /*01f4*/ 	.byte	0x04, 0x1c
        /*01f6*/ 	.short	(.L_30 - .L_29)


	//   ....[0]....
.L_29:
        /*01f8*/ 	.word	0x000005b0


	//   ....[1]....
        /*01fc*/ 	.word	0x00000e70


	//   ....[2]....
        /*0200*/ 	.word	0x00008000


	//   ....[3]....
        /*0204*/ 	.word	0x00008630


	//   ....[4]....
        /*0208*/ 	.word	0x000095a0


	//----- nvinfo : EIATTR_MAX_THREADS
	.align		4
.L_30:
        /*020c*/ 	.byte	0x04, 0x05
        /*020e*/ 	.short	(.L_32 - .L_31)
.L_31:
        /*0210*/ 	.word	0x00000180
        /*0214*/ 	.word	0x00000001
        /*0218*/ 	.word	0x00000001


	//----- nvinfo : EIATTR_CRS_STACK_SIZE
	.align		4
.L_32:
        /*021c*/ 	.byte	0x04, 0x1e
        /*021e*/ 	.short	(.L_34 - .L_33)
.L_33:
        /*0220*/ 	.word	0x00000000


	//----- nvinfo : EIATTR_CBANK_PARAM_SIZE
	.align		4
.L_34:
        /*0224*/ 	.byte	0x03, 0x19
        /*0226*/ 	.short	0x0470


	//----- nvinfo : EIATTR_PARAM_CBANK
	.align		4
        /*0228*/ 	.byte	0x04, 0x0a
        /*022a*/ 	.short	(.L_36 - .L_35)
	.align		4
.L_35:
        /*022c*/ 	.word	index@(.nv.constant0._ZN7cutlass13device_kernelINS_4gemm6kernel13GemmUniversalIN4cute5tupleIJiiiiEEENS1_10collective13CollectiveMmaINS1_37MainloopSm90TmaGmmaWarpSpecializedFP8ILi3ENS5_IJNS4_1CILi1EEESB_SB_EEENS1_35KernelTmaWarpSpecializedCooperativeEEENS5_IJNSA_ILi256EEENSA_ILi64EEENSA_ILi128EEEEEENS_12float_e4m3_tENS5_IJlSB_lEEESJ_SK_NS4_8TiledMMAINS4_8MMA_AtomIJNS4_4SM904GMMA30MMA_64x64x32_F32E4M3E4M3_SS_TNILNSO_7ScaleInE1ELSQ_1EEEEEENS4_6LayoutINS5_IJNSA_ILi2EEESB_SB_EEENS5_IJSB_NSA_ILi0EEESW_EEEEENS5_IJNS4_10UnderscoreESZ_SZ_EEEEENS4_13SM90_TMA_LOADENS4_14ComposedLayoutINS4_7SwizzleILi3ELi4ELi3EEENS4_18smem_ptr_flag_bitsILi8EEENST_INS5_IJNSA_ILi8EEESH_EEENS5_IJSH_SB_EEEEEEEvNS4_8identityES12_S1C_vS1D_EENS_8epilogue10collective6detail29Sm90TmaWarpSpecializedAdapterINS1G_15DefaultEpilogueISJ_SK_SK_NS1F_6thread17LinearCombinationISJ_Li1EffLNS1K_9ScaleType4KindE0ELNS_15FloatRoundStyleE2ESJ_EENS1_15EpilogueDefaultEEEEEvvEEEEvNT_6ParamsE)
        /*0230*/ 	.short	0x0210
        /*0232*/ 	.short	0x0470


	//----- nvinfo : EIATTR_SW_WAR
	.align		4
.L_36:
        /*0234*/ 	.byte	0x04, 0x36
        /*0236*/ 	.short	(.L_38 - .L_37)
.L_37:
        /*0238*/ 	.word	0x00000008
.L_38:


//--------------------- .nv.callgraph             --------------------------
	.section	.nv.callgraph,"",@"SHT_CUDA_CALLGRAPH"
	.align	4
	.sectionentsize	8
	.align		4
        /*0000*/ 	.word	0x00000000
	.align		4
        /*0004*/ 	.word	0xffffffff
	.align		4
        /*0008*/ 	.word	0x00000000
	.align		4
        /*000c*/ 	.word	0xfffffffe
	.align		4
        /*0010*/ 	.word	0x00000000
	.align		4
        /*0014*/ 	.word	0xfffffffd
	.align		4
        /*0018*/ 	.word	0x00000000
	.align		4
        /*001c*/ 	.word	0xfffffffc


//--------------------- .nv.constant4             --------------------------
	.section	.nv.constant4,"a",@progbits
	.align	8
	.align		8
.nv.constant4:
        /*0000*/ 	.dword	_ZN39_INTERNAL_e5c07990_4_k_cu_776285fd_43384cuda3std3__45__cpo5beginE
	.align		8
        /*0008*/ 	.dword	_ZN39_INTERNAL_e5c07990_4_k_cu_776285fd_43384cuda3std3__45__cpo3endE
	.align		8
        /*0010*/ 	.dword	_ZN39_INTERNAL_e5c07990_4_k_cu_776285fd_43384cuda3std3__45__cpo6cbeginE
	.align		8
        /*0018*/ 	.dword	_ZN39_INTERNAL_e5c07990_4_k_cu_776285fd_43384cuda3std3__45__cpo4cendE
	.align		8
        /*0020*/ 	.dword	_ZN39_INTERNAL_e5c07990_4_k_cu_776285fd_43384cuda3std3__441_GLOBAL__N__e5c07990_4_k_cu_776285fd_43386ignoreE
	.align		8
        /*0028*/ 	.dword	_ZN39_INTERNAL_e5c07990_4_k_cu_776285fd_43384cuda3std3__419piecewise_constructE
	.align		8
        /*0030*/ 	.dword	_ZN39_INTERNAL_e5c07990_4_k_cu_776285fd_43384cuda3std3__48in_placeE
	.align		8
        /*0038*/ 	.dword	_ZN39_INTERNAL_e5c07990_4_k_cu_776285fd_43384cuda3std6ranges3__45__cpo4swapE
	.align		8
        /*0040*/ 	.dword	_ZN39_INTERNAL_e5c07990_4_k_cu_776285fd_43384cuda3std6ranges3__45__cpo9iter_moveE
	.align		8
        /*0048*/ 	.dword	_ZN39_INTERNAL_e5c07990_4_k_cu_776285fd_43384cute7productE
	.align		8
        /*0050*/ 	.dword	_ZN39_INTERNAL_e5c07990_4_k_cu_776285fd_43384cute1_E


//--------------------- .text._ZN7cutlass13device_kernelINS_4gemm6kernel13GemmUniversalIN4cute5tupleIJiiiiEEENS1_10collective13CollectiveMmaINS1_37MainloopSm90TmaGmmaWarpSpecializedFP8ILi3ENS5_IJNS4_1CILi1EEESB_SB_EEENS1_35KernelTmaWarpSpecializedCooperativeEEENS5_IJNSA_ILi256EEENSA_ILi64EEENSA_ILi128EEEEEENS_12float_e4m3_tENS5_IJlSB_lEEESJ_SK_NS4_8TiledMMAINS4_8MMA_AtomIJNS4_4SM904GMMA30MMA_64x64x32_F32E4M3E4M3_SS_TNILNSO_7ScaleInE1ELSQ_1EEEEEENS4_6LayoutINS5_IJNSA_ILi2EEESB_SB_EEENS5_IJSB_NSA_ILi0EEESW_EEEEENS5_IJNS4_10UnderscoreESZ_SZ_EEEEENS4_13SM90_TMA_LOADENS4_14ComposedLayoutINS4_7SwizzleILi3ELi4ELi3EEENS4_18smem_ptr_flag_bitsILi8EEENST_INS5_IJNSA_ILi8EEESH_EEENS5_IJSH_SB_EEEEEEEvNS4_8identityES12_S1C_vS1D_EENS_8epilogue10collective6detail29Sm90TmaWarpSpecializedAdapterINS1G_15DefaultEpilogueISJ_SK_SK_NS1F_6thread17LinearCombinationISJ_Li1EffLNS1K_9ScaleType4KindE0ELNS_15FloatRoundStyleE2ESJ_EENS1_15EpilogueDefaultEEEEEvvEEEEvNT_6ParamsE --------------------------
	.section	.text._ZN7cutlass13device_kernelINS_4gemm6kernel13GemmUniversalIN4cute5tupleIJiiiiEEENS1_10collective13CollectiveMmaINS1_37MainloopSm90TmaGmmaWarpSpecializedFP8ILi3ENS5_IJNS4_1CILi1EEESB_SB_EEENS1_35KernelTmaWarpSpecializedCooperativeEEENS5_IJNSA_ILi256EEENSA_ILi64EEENSA_ILi128EEEEEENS_12float_e4m3_tENS5_IJlSB_lEEESJ_SK_NS4_8TiledMMAINS4_8MMA_AtomIJNS4_4SM904GMMA30MMA_64x64x32_F32E4M3E4M3_SS_TNILNSO_7ScaleInE1ELSQ_1EEEEEENS4_6LayoutINS5_IJNSA_ILi2EEESB_SB_EEENS5_IJSB_NSA_ILi0EEESW_EEEEENS5_IJNS4_10UnderscoreESZ_SZ_EEEEENS4_13SM90_TMA_LOADENS4_14ComposedLayoutINS4_7SwizzleILi3ELi4ELi3EEENS4_18smem_ptr_flag_bitsILi8EEENST_INS5_IJNSA_ILi8EEESH_EEENS5_IJSH_SB_EEEEEEEvNS4_8identityES12_S1C_vS1D_EENS_8epilogue10collective6detail29Sm90TmaWarpSpecializedAdapterINS1G_15DefaultEpilogueISJ_SK_SK_NS1F_6thread17LinearCombinationISJ_Li1EffLNS1K_9ScaleType4KindE0ELNS_15FloatRoundStyleE2ESJ_EENS1_15EpilogueDefaultEEEEEvvEEEEvNT_6ParamsE,"ax",@progbits
	.align	128
.text._ZN7cutlass13device_kernelINS_4gemm6kernel13GemmUniversalIN4cute5tupleIJiiiiEEENS1_10collective13CollectiveMmaINS1_37MainloopSm90TmaGmmaWarpSpecializedFP8ILi3ENS5_IJNS4_1CILi1EEESB_SB_EEENS1_35KernelTmaWarpSpecializedCooperativeEEENS5_IJNSA_ILi256EEENSA_ILi64EEENSA_ILi128EEEEEENS_12float_e4m3_tENS5_IJlSB_lEEESJ_SK_NS4_8TiledMMAINS4_8MMA_AtomIJNS4_4SM904GMMA30MMA_64x64x32_F32E4M3E4M3_SS_TNILNSO_7ScaleInE1ELSQ_1EEEEEENS4_6LayoutINS5_IJNSA_ILi2EEESB_SB_EEENS5_IJSB_NSA_ILi0EEESW_EEEEENS5_IJNS4_10UnderscoreESZ_SZ_EEEEENS4_13SM90_TMA_LOADENS4_14ComposedLayoutINS4_7SwizzleILi3ELi4ELi3EEENS4_18smem_ptr_flag_bitsILi8EEENST_INS5_IJNSA_ILi8EEESH_EEENS5_IJSH_SB_EEEEEEEvNS4_8identityES12_S1C_vS1D_EENS_8epilogue10collective6detail29Sm90TmaWarpSpecializedAdapterINS1G_15DefaultEpilogueISJ_SK_SK_NS1F_6thread17LinearCombinationISJ_Li1EffLNS1K_9ScaleType4KindE0ELNS_15FloatRoundStyleE2ESJ_EENS1_15EpilogueDefaultEEEEEvvEEEEvNT_6ParamsE:
        .type           _ZN7cutlass13device_kernelINS_4gemm6kernel13GemmUniversalIN4cute5tupleIJiiiiEEENS1_10collective13CollectiveMmaINS1_37MainloopSm90TmaGmmaWarpSpecializedFP8ILi3ENS5_IJNS4_1CILi1EEESB_SB_EEENS1_35KernelTmaWarpSpecializedCooperativeEEENS5_IJNSA_ILi256EEENSA_ILi64EEENSA_ILi128EEEEEENS_12float_e4m3_tENS5_IJlSB_lEEESJ_SK_NS4_8TiledMMAINS4_8MMA_AtomIJNS4_4SM904GMMA30MMA_64x64x32_F32E4M3E4M3_SS_TNILNSO_7ScaleInE1ELSQ_1EEEEEENS4_6LayoutINS5_IJNSA_ILi2EEESB_SB_EEENS5_IJSB_NSA_ILi0EEESW_EEEEENS5_IJNS4_10UnderscoreESZ_SZ_EEEEENS4_13SM90_TMA_LOADENS4_14ComposedLayoutINS4_7SwizzleILi3ELi4ELi3EEENS4_18smem_ptr_flag_bitsILi8EEENST_INS5_IJNSA_ILi8EEESH_EEENS5_IJSH_SB_EEEEEEEvNS4_8identityES12_S1C_vS1D_EENS_8epilogue10collective6detail29Sm90TmaWarpSpecializedAdapterINS1G_15DefaultEpilogueISJ_SK_SK_NS1F_6thread17LinearCombinationISJ_Li1EffLNS1K_9ScaleType4KindE0ELNS_15FloatRoundStyleE2ESJ_EENS1_15EpilogueDefaultEEEEEvvEEEEvNT_6ParamsE,@function
        .size           _ZN7cutlass13device_kernelINS_4gemm6kernel13GemmUniversalIN4cute5tupleIJiiiiEEENS1_10collective13CollectiveMmaINS1_37MainloopSm90TmaGmmaWarpSpecializedFP8ILi3ENS5_IJNS4_1CILi1EEESB_SB_EEENS1_35KernelTmaWarpSpecializedCooperativeEEENS5_IJNSA_ILi256EEENSA_ILi64EEENSA_ILi128EEEEEENS_12float_e4m3_tENS5_IJlSB_lEEESJ_SK_NS4_8TiledMMAINS4_8MMA_AtomIJNS4_4SM904GMMA30MMA_64x64x32_F32E4M3E4M3_SS_TNILNSO_7ScaleInE1ELSQ_1EEEEEENS4_6LayoutINS5_IJNSA_ILi2EEESB_SB_EEENS5_IJSB_NSA_ILi0EEESW_EEEEENS5_IJNS4_10UnderscoreESZ_SZ_EEEEENS4_13SM90_TMA_LOADENS4_14ComposedLayoutINS4_7SwizzleILi3ELi4ELi3EEENS4_18smem_ptr_flag_bitsILi8EEENST_INS5_IJNSA_ILi8EEESH_EEENS5_IJSH_SB_EEEEEEEvNS4_8identityES12_S1C_vS1D_EENS_8epilogue10collective6detail29Sm90TmaWarpSpecializedAdapterINS1G_15DefaultEpilogueISJ_SK_SK_NS1F_6thread17LinearCombinationISJ_Li1EffLNS1K_9ScaleType4KindE0ELNS_15FloatRoundStyleE2ESJ_EENS1_15EpilogueDefaultEEEEEvvEEEEvNT_6ParamsE,(.L_x_199 - _ZN7cutlass13device_kernelINS_4gemm6kernel13GemmUniversalIN4cute5tupleIJiiiiEEENS1_10collective13CollectiveMmaINS1_37MainloopSm90TmaGmmaWarpSpecializedFP8ILi3ENS5_IJNS4_1CILi1EEESB_SB_EEENS1_35KernelTmaWarpSpecializedCooperativeEEENS5_IJNSA_ILi256EEENSA_ILi64EEENSA_ILi128EEEEEENS_12float_e4m3_tENS5_IJlSB_lEEESJ_SK_NS4_8TiledMMAINS4_8MMA_AtomIJNS4_4SM904GMMA30MMA_64x64x32_F32E4M3E4M3_SS_TNILNSO_7ScaleInE1ELSQ_1EEEEEENS4_6LayoutINS5_IJNSA_ILi2EEESB_SB_EEENS5_IJSB_NSA_ILi0EEESW_EEEEENS5_IJNS4_10UnderscoreESZ_SZ_EEEEENS4_13SM90_TMA_LOADENS4_14ComposedLayoutINS4_7SwizzleILi3ELi4ELi3EEENS4_18smem_ptr_flag_bitsILi8EEENST_INS5_IJNSA_ILi8EEESH_EEENS5_IJSH_SB_EEEEEEEvNS4_8identityES12_S1C_vS1D_EENS_8epilogue10collective6detail29Sm90TmaWarpSpecializedAdapterINS1G_15DefaultEpilogueISJ_SK_SK_NS1F_6thread17LinearCombinationISJ_Li1EffLNS1K_9ScaleType4KindE0ELNS_15FloatRoundStyleE2ESJ_EENS1_15EpilogueDefaultEEEEEvvEEEEvNT_6ParamsE)
        .other          _ZN7cutlass13device_kernelINS_4gemm6kernel13GemmUniversalIN4cute5tupleIJiiiiEEENS1_10collective13CollectiveMmaINS1_37MainloopSm90TmaGmmaWarpSpecializedFP8ILi3ENS5_IJNS4_1CILi1EEESB_SB_EEENS1_35KernelTmaWarpSpecializedCooperativeEEENS5_IJNSA_ILi256EEENSA_ILi64EEENSA_ILi128EEEEEENS_12float_e4m3_tENS5_IJlSB_lEEESJ_SK_NS4_8TiledMMAINS4_8MMA_AtomIJNS4_4SM904GMMA30MMA_64x64x32_F32E4M3E4M3_SS_TNILNSO_7ScaleInE1ELSQ_1EEEEEENS4_6LayoutINS5_IJNSA_ILi2EEESB_SB_EEENS5_IJSB_NSA_ILi0EEESW_EEEEENS5_IJNS4_10UnderscoreESZ_SZ_EEEEENS4_13SM90_TMA_LOADENS4_14ComposedLayoutINS4_7SwizzleILi3ELi4ELi3EEENS4_18smem_ptr_flag_bitsILi8EEENST_INS5_IJNSA_ILi8EEESH_EEENS5_IJSH_SB_EEEEEEEvNS4_8identityES12_S1C_vS1D_EENS_8epilogue10collective6detail29Sm90TmaWarpSpecializedAdapterINS1G_15DefaultEpilogueISJ_SK_SK_NS1F_6thread17LinearCombinationISJ_Li1EffLNS1K_9ScaleType4KindE0ELNS_15FloatRoundStyleE2ESJ_EENS1_15EpilogueDefaultEEEEEvvEEEEvNT_6ParamsE,@"STO_CUDA_ENTRY STV_DEFAULT"
_ZN7cutlass13device_kernelINS_4gemm6kernel13GemmUniversalIN4cute5tupleIJiiiiEEENS1_10collective13CollectiveMmaINS1_37MainloopSm90TmaGmmaWarpSpecializedFP8ILi3ENS5_IJNS4_1CILi1EEESB_SB_EEENS1_35KernelTmaWarpSpecializedCooperativeEEENS5_IJNSA_ILi256EEENSA_ILi64EEENSA_ILi128EEEEEENS_12float_e4m3_tENS5_IJlSB_lEEESJ_SK_NS4_8TiledMMAINS4_8MMA_AtomIJNS4_4SM904GMMA30MMA_64x64x32_F32E4M3E4M3_SS_TNILNSO_7ScaleInE1ELSQ_1EEEEEENS4_6LayoutINS5_IJNSA_ILi2EEESB_SB_EEENS5_IJSB_NSA_ILi0EEESW_EEEEENS5_IJNS4_10UnderscoreESZ_SZ_EEEEENS4_13SM90_TMA_LOADENS4_14ComposedLayoutINS4_7SwizzleILi3ELi4ELi3EEENS4_18smem_ptr_flag_bitsILi8EEENST_INS5_IJNSA_ILi8EEESH_EEENS5_IJSH_SB_EEEEEEEvNS4_8identityES12_S1C_vS1D_EENS_8epilogue10collective6detail29Sm90TmaWarpSpecializedAdapterINS1G_15DefaultEpilogueISJ_SK_SK_NS1F_6thread17LinearCombinationISJ_Li1EffLNS1K_9ScaleType4KindE0ELNS_15FloatRoundStyleE2ESJ_EENS1_15EpilogueDefaultEEEEEvvEEEEvNT_6ParamsE:
[----:B------:R-:W-:Y:S01]  /*0000*/  LDC R1, c[0x0][0x28] ;  /* 0x00000a00ff017b82 */ /* 0x000fe20000000800 */
[----:B------:R-:W0:Y:S01]  /*0010*/  S2R R0, SR_TID.X ;  /* 0x0000000000007919 */ /* 0x000e220000002100 */
[----:B------:R-:W-:Y:S01]  /*0020*/  ELECT P0, URZ, PT ;  /* 0x00000000003f782f */ /* 0x000fe20003800000 */
[----:B------:R-:W-:Y:S01]  /*0030*/  BSSY B0, `(.L_x_0) ;  /* 0x000000f000007945 */ /* 0x000fe20003800000 */
[--C-:B0-----:R-:W-:Y:S02]  /*0040*/  SHF.R.U32.HI R2, RZ, 0x5, R0.reuse ;  /* 0x00000005ff027819 */ /* 0x101fe40000011600 */
[----:B------:R-:W-:-:S03]  /*0050*/  SHF.R.U32.HI R3, RZ, 0x7, R0 ;  /* 0x00000007ff037819 */ /* 0x000fc60000011600 */
[----:B------:R-:W0:Y:S04]  /*0060*/  SHFL.IDX PT, R5, R2, RZ, 0x1f ;  /* 0x00001fff02057589 */ /* 0x000e2800000e0000 */
[----:B------:R1:W2:Y:S01]  /*0070*/  SHFL.IDX PT, R6, R3, RZ, 0x1f ;  /* 0x00001fff03067589 */ /* 0x0002a200000e0000 */
[----:B0-----:R-:W-:-:S13]  /*0080*/  ISETP.NE.OR P0, PT, R5, RZ, !P0 ;  /* 0x000000ff0500720c */ /* 0x001fda0004705670 */
[----:B-12---:R-:W-:Y:S05]  /*0090*/  @P0 BRA `(.L_x_1) ;  /* 0x0000000000200947 */ /* 0x006fea0003800000 */
[----:B------:R-:W-:Y:S02]  /*00a0*/  ULDC.64 UR4, c[0x0][0x198] ;  /* 0x0000660000047ab9 */ /* 0x000fe40000000a00 */
[----:B------:R-:W-:Y:S02]  /*00b0*/  UIADD3 UR6, UP0, UR4, 0xf0, URZ ;  /* 0x000000f004067890 */ /* 0x000fe4000ff1e03f */
[----:B------:R-:W-:Y:S02]  /*00c0*/  UIADD3 UR4, UP1, UR4, 0x1f0, URZ ;  /* 0x000001f004047890 */ /* 0x000fe4000ff3e03f */
[----:B------:R-:W-:Y:S02]  /*00d0*/  UIADD3.X UR7, URZ, UR5, URZ, UP0, !UPT ;  /* 0x000000053f077290 */ /* 0x000fe400087fe43f */
[----:B------:R-:W-:-:S07]  /*00e0*/  UIADD3.X UR5, URZ, UR5, URZ, UP1, !UPT ;  /* 0x000000053f057290 */ /* 0x000fce0008ffe43f */
[----:B------:R0:W-:Y:S02]  /*00f0*/  UTMACCTL.PF [UR6] ;  /* 0x00000000060079b9 */ /* 0x0001e40008040000 */
[----:B------:R0:W-:Y:S02]  /*0100*/  UTMACCTL.PF [UR4] ;  /* 0x00000000040079b9 */ /* 0x0001e40008040000 */
[----:B0-----:R-:W-:Y:S01]  /*0110*/  NOP ;  /* 0x0000000000007918 */ /* 0x001fe20000000000 */
.L_x_1:
[----:B------:R-:W-:Y:S05]  /*0120*/  BSYNC B0 ;  /* 0x0000000000007941 */ /* 0x000fea0003800000 */
.L_x_0:
[----:B------:R-:W0:Y:S02]  /*0130*/  SHFL.IDX PT, R3, R2, RZ, 0x1f ;  /* 0x00001fff02037589 */ /* 0x000e2400000e0000 */
[----:B0-----:R-:W-:-:S13]  /*0140*/  ISETP.NE.AND P0, PT, R3, RZ, PT ;  /* 0x000000ff0300720c */ /* 0x001fda0003f05270 */
[----:B------:R-:W-:Y:S05]  /*0150*/  @P0 BRA `(.L_x_2) ;  /* 0x0000000000500947 */ /* 0x000fea0003800000 */
[----:B------:R-:W0:Y:S01]  /*0160*/  S2UR UR8, SR_CgaCtaId ;  /* 0x00000000000879c3 */ /* 0x000e220000008800 */
[----:B------:R-:W-:Y:S01]  /*0170*/  UMOV UR4, 0x400 ;  /* 0x0000040000047882 */ /* 0x000fe20000000000 */
[----:B------:R-:W-:Y:S01]  /*0180*/  UMOV UR5, 0x1 ;  /* 0x0000000100057882 */ /* 0x000fe20000000000 */
[----:B------:R-:W-:Y:S01]  /*0190*/  UMOV UR6, 0x100 ;  /* 0x0000010000067882 */ /* 0x000fe20000000000 */
[----:B------:R-:W-:Y:S01]  /*01a0*/  ELECT P0, URZ, PT ;  /* 0x00000000003f782f */ /* 0x000fe20003800000 */
[----:B------:R-:W-:-:S04]  /*01b0*/  UIADD3 UR6, -UR6, 0x100000, URZ ;  /* 0x0010000006067890 */ /* 0x000fc8000fffe13f */
[----:B------:R-:W-:Y:S02]  /*01c0*/  USHF.L.U32 UR7, UR6, 0xb, URZ ;  /* 0x0000000b06077899 */ /* 0x000fe4000800063f */
[----:B------:R-:W-:Y:S02]  /*01d0*/  USHF.L.U32 UR6, UR6, 0x1, URZ ;  /* 0x0000000106067899 */ /* 0x000fe4000800063f */
[----:B0-----:R-:W-:Y:S02]  /*01e0*/  ULEA UR8, UR8, UR4, 0x18 ;  /* 0x0000000408087291 */ /* 0x001fe4000f8ec03f */
[----:B------:R-:W-:-:S04]  /*01f0*/  UIADD3 UR4, -UR5, 0x100000, URZ ;  /* 0x0010000005047890 */ /* 0x000fc8000fffe13f */
[----:B------:R-:W-:Y:S02]  /*0200*/  USHF.L.U32 UR5, UR4, 0xb, URZ ;  /* 0x0000000b04057899 */ /* 0x000fe4000800063f */
[----:B------:R-:W-:Y:S01]  /*0210*/  USHF.L.U32 UR4, UR4, 0x1, URZ ;  /* 0x0000000104047899 */ /* 0x000fe2000800063f */
[----:B------:R-:W0:Y:S11]  /*0220*/  FENCE.VIEW.ASYNC.S ;  /* 0x00000000000073c6 */ /* 0x000e360000000000 */
[----:B0-----:R0:W1:Y:S01]  /*0230*/  SYNCS.EXCH.64 URZ, [UR8], UR4 ;  /* 0x00000004083f75b2 */ /* 0x0010620008000100 */
[----:B------:R0:W2:Y:S01]  /*0240*/  SYNCS.EXCH.64 URZ, [UR8+0x18], UR6 ;  /* 0x00001806083f75b2 */ /* 0x0000a20008000100 */
[----:B------:R0:W3:Y:S01]  /*0250*/  SYNCS.EXCH.64 URZ, [UR8+0x8], UR4 ;  /* 0x00000804083f75b2 */ /* 0x0000e20008000100 */
[----:B------:R0:W4:Y:S01]  /*0260*/  SYNCS.EXCH.64 URZ, [UR8+0x20], UR6 ;  /* 0x00002006083f75b2 */ /* 0x0001220008000100 */
[----:B------:R0:W0:Y:S01]  /*0270*/  SYNCS.EXCH.64 URZ, [UR8+0x10], UR4 ;  /* 0x00001004083f75b2 */ /* 0x0000220008000100 */
[----:B------:R0:W0:Y:S01]  /*0280*/  SYNCS.EXCH.64 URZ, [UR8+0x28], UR6 ;  /* 0x00002806083f75b2 */ /* 0x0000220008000100 */
[----:B------:R-:W-:Y:S01]  /*0290*/  NOP ;  /* 0x0000000000007918 */ /* 0x000fe20000000000 */
.L_x_2:
[----:B------:R-:W5:Y:S01]  /*02a0*/  SHFL.IDX PT, R2, R2, RZ, 0x1f ;  /* 0x00001fff02027589 */ /* 0x000f6200000e0000 */
[----:B------:R-:W1:Y:S01]  /*02b0*/  LDC R3, c[0x0][0x65c] ;  /* 0x00019700ff037b82 */ /* 0x000e620000000800 */
[----:B------:R-:W-:Y:S02]  /*02c0*/  ELECT P0, URZ, PT ;  /* 0x00000000003f782f */ /* 0x000fe40003800000 */
[----:B------:R-:W-:Y:S01]  /*02d0*/  SHF.R.S32.HI R4, RZ, 0x1f, R5 ;  /* 0x0000001fff047819 */ /* 0x000fe20000011405 */
[----:B------:R-:W2:Y:S01]  /*02e0*/  S2R R10, SR_CTAID.Y ;  /* 0x00000000000a7919 */ /* 0x000ea20000002600 */
[----:B0-----:R-:W-:Y:S01]  /*02f0*/  UMOV UR4, 0x20 ;  /* 0x0000002000047882 */ /* 0x001fe20000000000 */
[C---:B------:R-:W-:Y:S01]  /*0300*/  ISETP.NE.AND P2, PT, R6.reuse, RZ, PT ;  /* 0x000000ff0600720c */ /* 0x040fe20003f45270 */
[----:B------:R-:W-:Y:S01]  /*0310*/  VIADD R11, R6, 0xffffffff ;  /* 0xffffffff060b7836 */ /* 0x000fe20000000000 */
[----:B------:R-:W0:Y:S01]  /*0320*/  S2R R8, SR_CTAID.X ;  /* 0x0000000000087919 */ /* 0x000e220000002500 */
[----:B------:R-:W-:Y:S01]  /*0330*/  LEA.HI R4, R4, R5, RZ, 0x2 ;  /* 0x0000000504047211 */ /* 0x000fe200078f10ff */
[----:B------:R-:W-:Y:S01]  /*0340*/  NOP ;  /* 0x0000000000007918 */ /* 0x000fe20000000000 */
[----:B------:R-:W-:Y:S01]  /*0350*/  NOP ;  /* 0x0000000000007918 */ /* 0x000fe20000000000 */
[----:B------:R-:W-:-:S02]  /*0360*/  ISETP.GE.U32.AND P1, PT, R11, 0x2, PT ;  /* 0x000000020b00780c */ /* 0x000fc40003f26070 */
[----:B------:R-:W-:-:S05]  /*0370*/  LOP3.LUT R4, R4, 0xfffffffc, RZ, 0xc0, !PT ;  /* 0xfffffffc04047812 */ /* 0x000fca00078ec0ff */
[----:B------:R-:W-:Y:S01]  /*0380*/  IMAD.IADD R5, R5, 0x1, -R4 ;  /* 0x0000000105057824 */ /* 0x000fe200078e0a04 */
[----:B-----5:R-:W-:Y:S02]  /*0390*/  ISETP.NE.OR P0, PT, R2, RZ, !P0 ;  /* 0x000000ff0200720c */ /* 0x020fe40004705670 */
[----:B-1----:R-:W-:-:S11]  /*03a0*/  ISETP.NE.AND P3, PT, R3, 0x1, PT ;  /* 0x000000010300780c */ /* 0x002fd60003f65270 */
[----:B------:R-:W-:Y:S01]  /*03b0*/  VOTEU.ALL UP0, P0 ;  /* 0x00000000003f7886 */ /* 0x000fe20000000000 */
[----:B------:R-:W-:Y:S01]  /*03c0*/  VOTEU.ALL UP1, P0 ;  /* 0x00000000003f7886 */ /* 0x000fe20000020000 */
[----:B------:R-:W0:Y:S01]  /*03d0*/  @P3 LDC R9, c[0x0][0x10] ;  /* 0x00000400ff093b82 */ /* 0x000e220000000800 */
[----:B--2---:R-:W-:Y:S02]  /*03e0*/  @P3 IMAD.MOV.U32 R2, RZ, RZ, R10 ;  /* 0x000000ffff023224 */ /* 0x004fe400078e000a */
[----:B------:R-:W-:Y:S01]  /*03f0*/  @!UP0 UMOV UR6, 0x400 ;  /* 0x0000040000068882 */ /* 0x000fe20000000000 */
[----:B------:R-:W-:-:S04]  /*0400*/  @!UP0 UIADD3 UR4, -UR4, 0x100000, URZ ;  /* 0x0010000004048890 */ /* 0x000fc8000fffe13f */
[----:B------:R-:W-:Y:S02]  /*0410*/  @!UP0 USHF.L.U32 UR5, UR4, 0xb, URZ ;  /* 0x0000000b04058899 */ /* 0x000fe4000800063f */
[----:B------:R-:W-:Y:S01]  /*0420*/  @!UP0 USHF.L.U32 UR4, UR4, 0x1, URZ ;  /* 0x0000000104048899 */ /* 0x000fe2000800063f */
[----:B------:R-:W-:Y:S02]  /*0430*/  @P3 IMAD.MOV.U32 R3, RZ, RZ, RZ ;  /* 0x000000ffff033224 */ /* 0x000fe400078e00ff */
[----:B------:R-:W-:Y:S01]  /*0440*/  @P3 IMAD.MOV.U32 R13, RZ, RZ, RZ ;  /* 0x000000ffff0d3224 */ /* 0x000fe200078e00ff */
[----:B------:R-:W1:Y:S08]  /*0450*/  @!UP0 S2UR UR7, SR_CgaCtaId ;  /* 0x00000000000789c3 */ /* 0x000e700000008800 */
[----:B------:R-:W2:Y:S01]  /*0460*/  @!P3 LDC R7, c[0x0][0xc] ;  /* 0x00000300ff07bb82 */ /* 0x000ea20000000800 */
[----:B0-----:R-:W-:-:S04]  /*0470*/  @P3 IMAD.WIDE.U32 R2, R8, R9, R2 ;  /* 0x0000000908023225 */ /* 0x001fc800078e0002 */
[----:B------:R-:W-:Y:S02]  /*0480*/  IMAD.MOV.U32 R9, RZ, RZ, RZ ;  /* 0x000000ffff097224 */ /* 0x000fe400078e00ff */
[----:B------:R-:W-:Y:S01]  /*0490*/  @P3 IMAD.IADD R3, R3, 0x1, R13 ;  /* 0x0000000103033824 */ /* 0x000fe200078e020d */
[----:B-1----:R-:W-:Y:S01]  /*04a0*/  @!UP0 ULEA UR6, UR7, UR6, 0x18 ;  /* 0x0000000607068291 */ /* 0x002fe2000f8ec03f */
[----:B------:R-:W-:Y:S01]  /*04b0*/  VOTEU.ALL UP0, P0 ;  /* 0x00000000003f7886 */ /* 0x000fe20000000000 */
[----:B------:R-:W-:-:S04]  /*04c0*/  ISETP.NE.AND P0, PT, R5, 0x3, PT ;  /* 0x000000030500780c */ /* 0x000fc80003f05270 */
[----:B------:R-:W-:-:S04]  /*04d0*/  ISETP.EQ.OR P0, PT, R5, RZ, !P0 ;  /* 0x000000ff0500720c */ /* 0x000fc80004702670 */
[----:B------:R-:W-:Y:S01]  /*04e0*/  ISETP.EQ.AND P0, PT, R6, RZ, P0 ;  /* 0x000000ff0600720c */ /* 0x000fe20000702270 */
[----:B------:R-:W0:Y:S02]  /*04f0*/  FENCE.VIEW.ASYNC.S ;  /* 0x00000000000073c6 */ /* 0x000e240000000000 */
[----:B0-----:R0:W3:Y:S01]  /*0500*/  @!UP0 SYNCS.EXCH.64 URZ, [UR6+0x40], UR4 ;  /* 0x00004004063f85b2 */ /* 0x0010e20008000100 */
[----:B--2---:R-:W-:Y:S01]  /*0510*/  @!P3 IMAD.WIDE.U32 R6, R7, R10, R8 ;  /* 0x0000000a0706b225 */ /* 0x004fe200078e0008 */
[----:B------:R-:W-:-:S03]  /*0520*/  SEL R4, RZ, 0x1, !P0 ;  /* 0x00000001ff047807 */ /* 0x000fc60004000000 */
[----:B------:R-:W-:Y:S02]  /*0530*/  @!P3 IMAD.MOV.U32 R2, RZ, RZ, R6 ;  /* 0x000000ffff02b224 */ /* 0x000fe400078e0006 */
[----:B------:R-:W-:Y:S01]  /*0540*/  @!P3 IMAD.MOV.U32 R3, RZ, RZ, R7 ;  /* 0x000000ffff03b224 */ /* 0x000fe200078e0007 */
[----:B------:R-:W-:Y:S01]  /*0550*/  SEL R4, R4, 0x2, P1 ;  /* 0x0000000204047807 */ /* 0x000fe20000800000 */
[----:B------:R0:W3:Y:S01]  /*0560*/  @!UP1 SYNCS.EXCH.64 URZ, [UR6+0x48], UR4 ;  /* 0x00004804063f95b2 */ /* 0x0000e20008000100 */
[----:B------:R-:W-:Y:S01]  /*0570*/  NOP ;  /* 0x0000000000007918 */ /* 0x000fe20000000000 */
[----:B---34-:R-:W-:Y:S06]  /*0580*/  BAR.SYNC.DEFER_BLOCKING 0x0 ;  /* 0x0000000000007b1d */ /* 0x018fec0000010000 */
[----:B------:R-:W-:Y:S05]  /*0590*/  @!P2 BRA `(.L_x_3) ;  /* 0x00000078009ca947 */ /* 0x000fea0003800000 */
[----:B------:R-:W-:-:S13]  /*05a0*/  ISETP.GT.U32.AND P0, PT, R11, 0x1, PT ;  /* 0x000000010b00780c */ /* 0x000fda0003f04070 */
[----:B0-----:R-:W-:Y:S05]  /*05b0*/  @P0 EXIT ;  /* 0x000000000000094d */ /* 0x001fea0003800000 */
[----:B------:R-:W-:Y:S01]  /*05c0*/  ULDC.64 UR4, c[0x0][0x650] ;  /* 0x0001940000047ab9 */ /* 0x000fe20000000a00 */
[----:B------:R-:W-:Y:S01]  /*05d0*/  PRMT R12, RZ, 0x7610, R12 ;  /* 0x00007610ff0c7816 */ /* 0x000fe2000000000c */
[----:B------:R-:W-:Y:S01]  /*05e0*/  IMAD.MOV.U32 R6, RZ, RZ, -0x1 ;  /* 0xffffffffff067424 */ /* 0x000fe200078e00ff */
[----:B------:R-:W-:Y:S01]  /*05f0*/  ISETP.GE.U32.AND P0, PT, R2, UR4, PT ;  /* 0x0000000402007c0c */ /* 0x000fe2000bf06070 */
[----:B------:R-:W-:Y:S02]  /*0600*/  IMAD.MOV.U32 R7, RZ, RZ, -0x1 ;  /* 0xffffffffff077424 */ /* 0x000fe400078e00ff */
[----:B------:R-:W-:Y:S01]  /*0610*/  IMAD.MOV.U32 R5, RZ, RZ, -0x1 ;  /* 0xffffffffff057424 */ /* 0x000fe200078e00ff */
[----:B------:R-:W-:-:S13]  /*0620*/  ISETP.GE.U32.AND.EX P0, PT, R3, UR5, PT, P0 ;  /* 0x0000000503007c0c */ /* 0x000fda000bf06100 */
[----:B------:R-:W-:Y:S05]  /*0630*/  @P0 BRA `(.L_x_4) ;  /* 0x00000004005c0947 */ /* 0x000fea0003800000 */
[----:B------:R-:W0:Y:S01]  /*0640*/  LDC.64 R16, c[0x0][0x628] ;  /* 0x00018a00ff107b82 */ /* 0x000e220000000a00 */
[----:B------:R-:W-:Y:S02]  /*0650*/  IMAD.MOV.U32 R6, RZ, RZ, R2 ;  /* 0x000000ffff067224 */ /* 0x000fe400078e0002 */
[----:B------:R-:W-:-:S05]  /*0660*/  IMAD.MOV.U32 R7, RZ, RZ, R3 ;  /* 0x000000ffff077224 */ /* 0x000fca00078e0003 */
[----:B------:R-:W1:Y:S08]  /*0670*/  LDC R18, c[0x0][0x630] ;  /* 0x00018c00ff127b82 */ /* 0x000e700000000800 */
[----:B------:R-:W2:Y:S01]  /*0680*/  LDC.64 R20, c[0x0][0x620] ;  /* 0x00018800ff147b82 */ /* 0x000ea20000000a00 */
[----:B0-----:R-:W-:-:S04]  /*0690*/  ISETP.NE.U32.AND P0, PT, R16, RZ, PT ;  /* 0x000000ff1000720c */ /* 0x001fc80003f05070 */
[----:B------:R-:W-:-:S13]  /*06a0*/  ISETP.NE.AND.EX P0, PT, R17, RZ, PT, P0 ;  /* 0x000000ff1100720c */ /* 0x000fda0003f05300 */
[----:B-12---:R-:W-:Y:S05]  /*06b0*/  @!P0 BRA `(.L_x_5) ;  /* 0x0000000000288947 */ /* 0x006fea0003800000 */
[----:B------:R-:W0:Y:S02]  /*06c0*/  LDC R5, c[0x0][0x634] ;  /* 0x00018d00ff057b82 */ /* 0x000e240000000800 */
[----:B0-----:R-:W-:-:S05]  /*06d0*/  IADD3 R5, P0, R2, R5, RZ ;  /* 0x0000000502057210 */ /* 0x001fca0007f1e0ff */
[----:B------:R-:W-:-:S04]  /*06e0*/  IMAD.X R11, RZ, RZ, R3, P0 ;  /* 0x000000ffff0b7224 */ /* 0x000fc800000e0603 */
[----:B------:R-:W-:-:S04]  /*06f0*/  IMAD.WIDE.U32 R6, R11, R16, RZ ;  /* 0x000000100b067225 */ /* 0x000fc800078e00ff */
[----:B------:R-:W-:-:S04]  /*0700*/  IMAD.WIDE.U32 R12, P0, R5, R17, R6 ;  /* 0x00000011050c7225 */ /* 0x000fc80007800006 */
[----:B------:R-:W-:-:S04]  /*0710*/  IMAD.WIDE.U32 R6, R5, R16, RZ ;  /* 0x0000001005067225 */ /* 0x000fc800078e00ff */
[----:B------:R-:W-:Y:S01]  /*0720*/  IMAD.X R15, RZ, RZ, RZ, P0 ;  /* 0x000000ffff0f7224 */ /* 0x000fe200000e06ff */
[----:B------:R-:W-:Y:S01]  /*0730*/  IADD3 RZ, P0, R7, R12, RZ ;  /* 0x0000000c07ff7210 */ /* 0x000fe20007f1e0ff */
[----:B------:R-:W-:-:S04]  /*0740*/  IMAD.MOV.U32 R14, RZ, RZ, R13 ;  /* 0x000000ffff0e7224 */ /* 0x000fc800078e000d */
[----:B------:R-:W-:-:S08]  /*0750*/  IMAD.WIDE.U32.X R6, R11, R17, R14, P0 ;  /* 0x000000110b067225 */ /* 0x000fd000000e040e */
.L_x_5:
[--C-:B------:R-:W-:Y:S01]  /*0760*/  SHF.R.U64 R26, R6, R18, R7.reuse ;  /* 0x00000012061a7219 */ /* 0x100fe20000001207 */
[----:B------:R-:W0:Y:S01]  /*0770*/  LDC.64 R22, c[0x0][0x640] ;  /* 0x00019000ff167b82 */ /* 0x000e220000000a00 */
[----:B------:R-:W-:Y:S01]  /*0780*/  I2FP.F32.U32 R5, R8 ;  /* 0x0000000800057245 */ /* 0x000fe20000201000 */
[----:B------:R-:W-:Y:S01]  /*0790*/  ULDC UR4, c[0x0][0x150] ;  /* 0x0000540000047ab9 */ /* 0x000fe20000000800 */
[----:B------:R-:W-:Y:S02]  /*07a0*/  SHF.R.U32.HI R6, RZ, R18, R7 ;  /* 0x00000012ff067219 */ /* 0x000fe40000011607 */
[----:B------:R-:W-:Y:S01]  /*07b0*/  IADD3 R11, P0, RZ, -R26, RZ ;  /* 0x8000001aff0b7210 */ /* 0x000fe20007f1e0ff */
[----:B------:R-:W-:Y:S01]  /*07c0*/  FMUL R5, R5, UR4 ;  /* 0x0000000405057c20 */ /* 0x000fe20008400000 */
[----:B------:R-:W-:Y:S01]  /*07d0*/  ULDC UR4, c[0x0][0x154] ;  /* 0x0000550000047ab9 */ /* 0x000fe20000000800 */
[----:B------:R-:W1:Y:S02]  /*07e0*/  LDC R14, c[0x0][0x618] ;  /* 0x00018600ff0e7b82 */ /* 0x000e640000000800 */
[----:B------:R-:W-:-:S02]  /*07f0*/  IMAD.X R13, RZ, RZ, ~R6, P0 ;  /* 0x000000ffff0d7224 */ /* 0x000fc400000e0e06 */
[----:B------:R-:W2:Y:S01]  /*0800*/  F2I.U32.TRUNC.NTZ R5, R5 ;  /* 0x0000000500057305 */ /* 0x000ea2000020f000 */
[----:B------:R-:W-:-:S03]  /*0810*/  IMAD.WIDE.U32 R6, R11, R20, R2 ;  /* 0x000000140b067225 */ /* 0x000fc600078e0002 */
[----:B------:R-:W3:Y:S01]  /*0820*/  LDC R9, c[0x0][0x144] ;  /* 0x00005100ff097b82 */ /* 0x000ee20000000800 */
[----:B------:R-:W-:-:S04]  /*0830*/  IMAD R12, R13, R20, RZ ;  /* 0x000000140d0c7224 */ /* 0x000fc800078e02ff */
[----:B------:R-:W-:Y:S02]  /*0840*/  IMAD R11, R11, R21, R12 ;  /* 0x000000150b0b7224 */ /* 0x000fe400078e020c */
[----:B------:R-:W-:Y:S01]  /*0850*/  IMAD.MOV.U32 R12, RZ, RZ, 0x1 ;  /* 0x00000001ff0c7424 */ /* 0x000fe200078e00ff */
[----:B------:R-:W4:Y:S01]  /*0860*/  LDC R18, c[0x0][0x608] ;  /* 0x00018200ff127b82 */ /* 0x000f220000000800 */
[----:B------:R-:W-:Y:S01]  /*0870*/  IMAD.IADD R11, R7, 0x1, R11 ;  /* 0x00000001070b7824 */ /* 0x000fe200078e020b */
[----:B0-----:R-:W-:Y:S01]  /*0880*/  ISETP.NE.U32.AND P0, PT, R22, RZ, PT ;  /* 0x000000ff1600720c */ /* 0x001fe20003f05070 */
[----:B--2---:R-:W-:-:S03]  /*0890*/  IMAD.MOV R7, RZ, RZ, -R5 ;  /* 0x000000ffff077224 */ /* 0x004fc600078e0a05 */
[----:B------:R-:W-:Y:S02]  /*08a0*/  ISETP.NE.AND.EX P0, PT, R23, RZ, PT, P0 ;  /* 0x000000ff1700720c */ /* 0x000fe40003f05300 */
[----:B------:R-:W0:Y:S01]  /*08b0*/  LDC R13, c[0x0][0x658] ;  /* 0x00019600ff0d7b82 */ /* 0x000e220000000800 */
[--C-:B-1----:R-:W-:Y:S02]  /*08c0*/  SHF.R.U64 R16, R6, R14, R11.reuse ;  /* 0x0000000e06107219 */ /* 0x102fe4000000120b */
[----:B------:R-:W-:Y:S02]  /*08d0*/  I2FP.F32.U32 R6, R10 ;  /* 0x0000000a00067245 */ /* 0x000fe40000201000 */
[----:B------:R-:W-:-:S03]  /*08e0*/  SHF.R.U32.HI R11, RZ, R14, R11 ;  /* 0x0000000eff0b7219 */ /* 0x000fc6000001160b */
[----:B------:R-:W1:Y:S01]  /*08f0*/  LDC R17, c[0x0][0x148] ;  /* 0x00005200ff117b82 */ /* 0x000e620000000800 */
[----:B---3--:R-:W-:Y:S02]  /*0900*/  IMAD R5, R9, R7, R8 ;  /* 0x0000000709057224 */ /* 0x008fe400078e0208 */
[----:B------:R-:W-:Y:S01]  /*0910*/  FMUL R7, R6, UR4 ;  /* 0x0000000406077c20 */ /* 0x000fe20008400000 */
[----:B------:R-:W-:-:S03]  /*0920*/  IMAD.MOV.U32 R6, RZ, RZ, -0x1 ;  /* 0xffffffffff067424 */ /* 0x000fc600078e00ff */
[----:B------:R2:W3:Y:S01]  /*0930*/  F2I.U32.TRUNC.NTZ R15, R7 ;  /* 0x00000007000f7305 */ /* 0x0004e2000020f000 */
[----:B------:R-:W1:Y:S01]  /*0940*/  LDC R21, c[0x0][0x600] ;  /* 0x00018000ff157b82 */ /* 0x000e620000000800 */
[-CC-:B----4-:R-:W-:Y:S02]  /*0950*/  SHF.R.U64 R27, R16, R18.reuse, R11.reuse ;  /* 0x00000012101b7219 */ /* 0x190fe4000000120b */
[----:B------:R-:W-:-:S05]  /*0960*/  SHF.R.U32.HI R8, RZ, R18, R11 ;  /* 0x00000012ff087219 */ /* 0x000fca000001160b */
[----:B------:R-:W4:Y:S01]  /*0970*/  LDC R20, c[0x0][0x648] ;  /* 0x00019200ff147b82 */ /* 0x000f220000000800 */
[-CC-:B0-----:R-:W-:Y:S02]  /*0980*/  SHF.R.U64 R18, R27, R13.reuse, R8.reuse ;  /* 0x0000000d1b127219 */ /* 0x181fe40000001208 */
[-C--:B------:R-:W-:Y:S02]  /*0990*/  SHF.L.U32 R6, R6, R13.reuse, RZ ;  /* 0x0000000d06067219 */ /* 0x080fe400000006ff */
[-C--:B------:R-:W-:Y:S02]  /*09a0*/  SHF.R.U32.HI R8, RZ, R13.reuse, R8 ;  /* 0x0000000dff087219 */ /* 0x080fe40000011608 */
[----:B------:R-:W-:Y:S01]  /*09b0*/  LOP3.LUT R14, RZ, R6, RZ, 0x33, !PT ;  /* 0x00000006ff0e7212 */ /* 0x000fe200078e33ff */
[----:B------:R-:W0:Y:S01]  /*09c0*/  LDC R25, c[0x0][0x638] ;  /* 0x00018e00ff197b82 */ /* 0x000e220000000800 */
[----:B------:R-:W-:Y:S01]  /*09d0*/  SHF.L.U32 R11, R12, R13, RZ ;  /* 0x0000000d0c0b7219 */ /* 0x000fe200000006ff */
[----:B------:R-:W-:-:S02]  /*09e0*/  IMAD.MOV.U32 R6, RZ, RZ, R18 ;  /* 0x000000ffff067224 */ /* 0x000fc400078e0012 */
[----:B--2---:R-:W-:-:S04]  /*09f0*/  IMAD.MOV.U32 R7, RZ, RZ, R8 ;  /* 0x000000ffff077224 */ /* 0x004fc800078e0008 */
[----:B------:R-:W2:Y:S01]  /*0a00*/  LDC R24, c[0x0][0x610] ;  /* 0x00018400ff187b82 */ /* 0x000ea20000000800 */
[----:B---3--:R-:W-:Y:S05]  /*0a10*/  @!P0 BRA `(.L_x_6) ;  /* 0x0000000000288947 */ /* 0x008fea0003800000 */
[----:B------:R-:W3:Y:S02]  /*0a20*/  LDC R13, c[0x0][0x64c] ;  /* 0x00019300ff0d7b82 */ /* 0x000ee40000000800 */
[----:B---3--:R-:W-:-:S05]  /*0a30*/  IADD3 R13, P0, R18, R13, RZ ;  /* 0x0000000d120d7210 */ /* 0x008fca0007f1e0ff */
        /* <DEDUP_REMOVED lines=8> */
.L_x_6:
[----:B----4-:R-:W-:Y:S01]  /*0ac0*/  SHF.R.U64 R6, R6, R20, R7 ;  /* 0x0000001406067219 */ /* 0x010fe20000001207 */
[----:B-1----:R-:W-:Y:S01]  /*0ad0*/  VIADD R7, R21, 0xffffffff ;  /* 0xffffffff15077836 */ /* 0x002fe20000000000 */
[----:B------:R-:W-:Y:S01]  /*0ae0*/  LOP3.LUT R14, R27, R14, RZ, 0xc0, !PT ;  /* 0x0000000e1b0e7212 */ /* 0x000fe200078ec0ff */
[----:B------:R-:W-:Y:S02]  /*0af0*/  IMAD.MOV R15, RZ, RZ, -R15 ;  /* 0x000000ffff0f7224 */ /* 0x000fe400078e0a0f */
[----:B------:R-:W-:Y:S01]  /*0b00*/  IMAD.MOV R8, RZ, RZ, -R6 ;  /* 0x000000ffff087224 */ /* 0x000fe200078e0a06 */
[----:B------:R-:W-:Y:S01]  /*0b10*/  LOP3.LUT R7, R16, R7, RZ, 0xc0, !PT ;  /* 0x0000000710077212 */ /* 0x000fe200078ec0ff */
[----:B------:R-:W-:Y:S02]  /*0b20*/  IMAD R14, R11, R6, R14 ;  /* 0x000000060b0e7224 */ /* 0x000fe400078e020e */
[----:B------:R-:W-:Y:S02]  /*0b30*/  @P3 IMAD R5, R17, R15, R10 ;  /* 0x0000000f11053224 */ /* 0x000fe400078e020a */
[----:B0-----:R-:W-:-:S02]  /*0b40*/  IMAD R6, R8, R25, R18 ;  /* 0x0000001908067224 */ /* 0x001fc400078e0212 */
[----:B--2---:R-:W-:Y:S02]  /*0b50*/  IMAD R5, R14, R24, R5 ;  /* 0x000000180e057224 */ /* 0x004fe400078e0205 */
[----:B------:R-:W-:Y:S02]  /*0b60*/  IMAD R6, R6, R21, R7 ;  /* 0x0000001506067224 */ /* 0x000fe400078e0207 */
[----:B------:R-:W-:-:S03]  /*0b70*/  IMAD.MOV.U32 R12, RZ, RZ, 0x1 ;  /* 0x00000001ff0c7424 */ /* 0x000fc600078e00ff */
[----:B------:R-:W-:Y:S02]  /*0b80*/  SEL R7, R6, R5, !P3 ;  /* 0x0000000506077207 */ /* 0x000fe40005800000 */
[----:B------:R-:W-:Y:S01]  /*0b90*/  SEL R6, R5, R6, !P3 ;  /* 0x0000000605067207 */ /* 0x000fe20005800000 */
[----:B------:R-:W-:-:S07]  /*0ba0*/  IMAD.MOV.U32 R5, RZ, RZ, R26 ;  /* 0x000000ffff057224 */ /* 0x000fce00078e001a */
.L_x_4:
[----:B------:R-:W-:-:S08]  /*0bb0*/  NOP ;  /* 0x0000000000007918 */ /* 0x000fd00000000000 */
[----:B------:R-:W0:Y:S02]  /*0bc0*/  USETMAXREG.TRY_ALLOC.CTAPOOL UP0, 0xe8 ;  /* 0x000000e8000079c8 */ /* 0x000e240008000600 */
[----:B0-----:R-:W-:-:S13]  /*0bd0*/  PLOP3.LUT P0, PT, PT, PT, UP0, 0x80, 0x0 ;  /* 0x000000000000781c */ /* 0x001fda0003f0f008 */
[----:B------:R-:W-:Y:S05]  /*0be0*/  @!P0 BRA `(.L_x_4) ;  /* 0xfffffffc00f08947 */ /* 0x000fea000383ffff */
[----:B------:R-:W-:Y:S01]  /*0bf0*/  ULDC.64 UR4, c[0x0][0x598] ;  /* 0x0001660000047ab9 */ /* 0x000fe20000000a00 */
[----:B------:R-:W-:Y:S01]  /*0c00*/  ULDC.64 UR20, c[0x0][0x208] ;  /* 0x0000820000147ab9 */ /* 0x000fe20000000a00 */
[----:B------:R-:W-:-:S04]  /*0c10*/  ISETP.NE.U32.AND P0, PT, RZ, UR4, PT ;  /* 0x00000004ff007c0c */ /* 0x000fc8000bf05070 */
[----:B------:R-:W-:-:S13]  /*0c20*/  ISETP.NE.AND.EX P0, PT, RZ, UR5, PT, P0 ;  /* 0x00000005ff007c0c */ /* 0x000fda000bf05300 */
[----:B------:R-:W-:Y:S05]  /*0c30*/  @!P0 BRA `(.L_x_7) ;  /* 0x00000000001c8947 */ /* 0x000fea0003800000 */
[----:B------:R-:W0:Y:S02]  /*0c40*/  LDC.64 R8, c[0x0][0x598] ;  /* 0x00016600ff087b82 */ /* 0x000e240000000a00 */
[----:B0-----:R-:W2:Y:S02]  /*0c50*/  LDG.E.64 R8, desc[UR20][R8.64] ;  /* 0x0000001408087981 */ /* 0x001ea4000c1e1b00 */
[----:B--2---:R-:W-:-:S04]  /*0c60*/  ISETP.NE.U32.AND P0, PT, R8, RZ, PT ;  /* 0x000000ff0800720c */ /* 0x004fc80003f05070 */
[----:B------:R-:W-:-:S13]  /*0c70*/  ISETP.NE.AND.EX P0, PT, R9, RZ, PT, P0 ;  /* 0x000000ff0900720c */ /* 0x000fda0003f05300 */
[----:B------:R-:W-:Y:S05]  /*0c80*/  @!P0 BRA `(.L_x_7) ;  /* 0x0000000000088947 */ /* 0x000fea0003800000 */
[----:B------:R0:W5:Y:S01]  /*0c90*/  LD.E R8, desc[UR20][R8.64] ;  /* 0x0000001408087980 */ /* 0x000162000c101900 */
[----:B------:R-:W-:Y:S05]  /*0ca0*/  BRA `(.L_x_8) ;  /* 0x0000000000207947 */ /* 0x000fea0003800000 */
.L_x_7:
[----:B------:R-:W-:Y:S02]  /*0cb0*/  ULDC.64 UR4, c[0x0][0x588] ;  /* 0x0001620000047ab9 */ /* 0x000fe40000000a00 */
[----:B------:R-:W-:-:S04]  /*0cc0*/  ISETP.NE.U32.AND P0, PT, RZ, UR4, PT ;  /* 0x00000004ff007c0c */ /* 0x000fc8000bf05070 */
[----:B------:R-:W-:-:S13]  /*0cd0*/  ISETP.NE.AND.EX P0, PT, RZ, UR5, PT, P0 ;  /* 0x00000005ff007c0c */ /* 0x000fda000bf05300 */
[----:B------:R-:W-:Y:S05]  /*0ce0*/  @!P0 BRA `(.L_x_9) ;  /* 0x00000000000c8947 */ /* 0x000fea0003800000 */
[----:B------:R-:W0:Y:S02]  /*0cf0*/  LDC.64 R8, c[0x0][0x588] ;  /* 0x00016200ff087b82 */ /* 0x000e240000000a00 */
[----:B0-----:R1:W5:Y:S01]  /*0d00*/  LDG.E R8, desc[UR20][R8.64] ;  /* 0x0000001408087981 */ /* 0x001362000c1e1900 */
[----:B------:R-:W-:Y:S05]  /*0d10*/  BRA `(.L_x_8) ;  /* 0x0000000000047947 */ /* 0x000fea0003800000 */
.L_x_9:
[----:B------:R-:W2:Y:S02]  /*0d20*/  LDC R8, c[0x0][0x580] ;  /* 0x00016000ff087b82 */ /* 0x000ea40000000800 */
.L_x_8:
[----:B------:R-:W-:Y:S02]  /*0d30*/  ULDC.64 UR4, c[0x0][0x5a0] ;  /* 0x0001680000047ab9 */ /* 0x000fe40000000a00 */
[----:B------:R-:W-:-:S04]  /*0d40*/  ISETP.NE.U32.AND P0, PT, RZ, UR4, PT ;  /* 0x00000004ff007c0c */ /* 0x000fc8000bf05070 */
[----:B------:R-:W-:-:S13]  /*0d50*/  ISETP.NE.AND.EX P0, PT, RZ, UR5, PT, P0 ;  /* 0x00000005ff007c0c */ /* 0x000fda000bf05300 */
[----:B------:R-:W-:Y:S05]  /*0d60*/  @!P0 BRA `(.L_x_10) ;  /* 0x00000000001c8947 */ /* 0x000fea0003800000 */
[----:B------:R-:W3:Y:S02]  /*0d70*/  LDC.64 R10, c[0x0][0x5a0] ;  /* 0x00016800ff0a7b82 */ /* 0x000ee40000000a00 */
[----:B---3--:R-:W3:Y:S02]  /*0d80*/  LDG.E.64 R10, desc[UR20][R10.64] ;  /* 0x000000140a0a7981 */ /* 0x008ee4000c1e1b00 */
[----:B---3--:R-:W-:-:S04]  /*0d90*/  ISETP.NE.U32.AND P0, PT, R10, RZ, PT ;  /* 0x000000ff0a00720c */ /* 0x008fc80003f05070 */
[----:B------:R-:W-:-:S13]  /*0da0*/  ISETP.NE.AND.EX P0, PT, R11, RZ, PT, P0 ;  /* 0x000000ff0b00720c */ /* 0x000fda0003f05300 */
[----:B------:R-:W-:Y:S05]  /*0db0*/  @!P0 BRA `(.L_x_10) ;  /* 0x0000000000088947 */ /* 0x000fea0003800000 */
[----:B01----:R0:W5:Y:S01]  /*0dc0*/  LD.E R9, desc[UR20][R10.64] ;  /* 0x000000140a097980 */ /* 0x003162000c101900 */
[----:B------:R-:W-:Y:S05]  /*0dd0*/  BRA `(.L_x_11) ;  /* 0x0000000000207947 */ /* 0x000fea0003800000 */
.L_x_10:
[----:B------:R-:W-:Y:S02]  /*0de0*/  ULDC.64 UR4, c[0x0][0x590] ;  /* 0x0001640000047ab9 */ /* 0x000fe40000000a00 */
[----:B------:R-:W-:-:S04]  /*0df0*/  ISETP.NE.U32.AND P0, PT, RZ, UR4, PT ;  /* 0x00000004ff007c0c */ /* 0x000fc8000bf05070 */
[----:B------:R-:W-:-:S13]  /*0e00*/  ISETP.NE.AND.EX P0, PT, RZ, UR5, PT, P0 ;  /* 0x00000005ff007c0c */ /* 0x000fda000bf05300 */
[----:B------:R-:W-:Y:S05]  /*0e10*/  @!P0 BRA `(.L_x_12) ;  /* 0x00000000000c8947 */ /* 0x000fea0003800000 */
[----:B------:R-:W0:Y:S02]  /*0e20*/  LDC.64 R10, c[0x0][0x590] ;  /* 0x00016400ff0a7b82 */ /* 0x000e240000000a00 */
[----:B01----:R1:W5:Y:S01]  /*0e30*/  LDG.E R9, desc[UR20][R10.64] ;  /* 0x000000140a097981 */ /* 0x003362000c1e1900 */
[----:B------:R-:W-:Y:S05]  /*0e40*/  BRA `(.L_x_11) ;  /* 0x0000000000047947 */ /* 0x000fea0003800000 */
.L_x_12:
[----:B01----:R-:W3:Y:S02]  /*0e50*/  LDC R9, c[0x0][0x584] ;  /* 0x00016100ff097b82 */ /* 0x003ee40000000800 */
.L_x_11:
[----:B------:R-:W-:-:S13]  /*0e60*/  LOP3.LUT P0, RZ, R12, 0xff, RZ, 0xc0, !PT ;  /* 0x000000ff0cff7812 */ /* 0x000fda000780c0ff */
[----:B------:R-:W-:Y:S05]  /*0e70*/  @!P0 EXIT ;  /* 0x000000000000894d */ /* 0x000fea0003800000 */
[----:B------:R-:W-:Y:S01]  /*0e80*/  ULDC UR4, c[0x0][0x28c] ;  /* 0x0000a30000047ab9 */ /* 0x000fe20000000800 */
[----:B------:R-:W-:Y:S01]  /*0e90*/  LOP3.LUT R142, R4, 0x1, RZ, 0xfc, !PT ;  /* 0x00000001048e7812 */ /* 0x000fe200078efcff */
[----:B------:R-:W-:-:S04]  /*0ea0*/  UIADD3 UR4, UR4, 0x7f, URZ ;  /* 0x0000007f04047890 */ /* 0x000fc8000fffe03f */
[----:B------:R-:W-:-:S04]  /*0eb0*/  USHF.R.S32.HI UR5, URZ, 0x1f, UR4 ;  /* 0x0000001f3f057899 */ /* 0x000fc80008011404 */
[----:B------:R-:W-:-:S03]  /*0ec0*/  ULEA.HI UR5, UR5, UR4, URZ, 0x7 ;  /* 0x0000000405057291 */ /* 0x000fc6000f8f383f */
[----:B------:R-:W-:Y:S01]  /*0ed0*/  UMOV UR4, URZ ;  /* 0x0000003f00047c82 */ /* 0x000fe20008000000 */
[----:B------:R-:W-:-:S03]  /*0ee0*/  USHF.R.S32.HI UR9, URZ, 0x7, UR5 ;  /* 0x000000073f097899 */ /* 0x000fc60008011405 */
[----:B------:R-:W-:-:S09]  /*0ef0*/  UMOV UR5, URZ ;  /* 0x0000003f00057c82 */ /* 0x000fd20008000000 */
.L_x_165:
[----:B01----:R-:W-:Y:S01]  /*0f00*/  LOP3.LUT R10, R0, 0x80, RZ, 0xc0, !PT ;  /* 0x00000080000a7812 */ /* 0x003fe200078ec0ff */
[----:B------:R-:W0:Y:S01]  /*0f10*/  S2UR UR13, SR_CgaCtaId ;  /* 0x00000000000d79c3 */ /* 0x000e220000008800 */
[----:B------:R-:W-:Y:S01]  /*0f20*/  UMOV UR12, 0x400 ;  /* 0x00000400000c7882 */ /* 0x000fe20000000000 */
[----:B------:R-:W-:Y:S01]  /*0f30*/  UMOV UR6, URZ ;  /* 0x0000003f00067c82 */ /* 0x000fe20008000000 */
[----:B------:R-:W-:Y:S01]  /*0f40*/  SHF.R.U32.HI R10, RZ, 0x7, R10 ;  /* 0x00000007ff0a7819 */ /* 0x000fe2000001160a */
[----:B------:R-:W-:Y:S01]  /*0f50*/  UMOV UR7, URZ ;  /* 0x0000003f00077c82 */ /* 0x000fe20008000000 */
[----:B------:R-:W-:Y:S02]  /*0f60*/  CS2R R18, SRZ ;  /* 0x0000000000127805 */ /* 0x000fe4000001ff00 */
[----:B------:R-:W-:Y:S02]  /*0f70*/  CS2R R16, SRZ ;  /* 0x0000000000107805 */ /* 0x000fe4000001ff00 */
[----:B------:R-:W-:Y:S01]  /*0f80*/  CS2R R20, SRZ ;  /* 0x0000000000147805 */ /* 0x000fe2000001ff00 */
[----:B------:R-:W1:Y:S01]  /*0f90*/  LDC R11, c[0x0][0x28c] ;  /* 0x0000a300ff0b7b82 */ /* 0x000e620000000800 */
[----:B----4-:R-:W4:Y:S01]  /*0fa0*/  SHFL.IDX PT, R10, R10, RZ, 0x1f ;  /* 0x00001fff0a0a7589 */ /* 0x010f2200000e0000 */
[----:B------:R-:W-:-:S02]  /*0fb0*/  CS2R R22, SRZ ;  /* 0x0000000000167805 */ /* 0x000fc4000001ff00 */
[----:B------:R-:W-:Y:S02]  /*0fc0*/  CS2R R88, SRZ ;  /* 0x0000000000587805 */ /* 0x000fe4000001ff00 */
[----:B------:R-:W-:Y:S02]  /*0fd0*/  CS2R R90, SRZ ;  /* 0x00000000005a7805 */ /* 0x000fe4000001ff00 */
[----:B------:R-:W-:Y:S02]  /*0fe0*/  CS2R R92, SRZ ;  /* 0x00000000005c7805 */ /* 0x000fe4000001ff00 */
[----:B------:R-:W-:Y:S02]  /*0ff0*/  CS2R R96, SRZ ;  /* 0x0000000000607805 */ /* 0x000fe4000001ff00 */
[----:B------:R-:W-:Y:S02]  /*1000*/  CS2R R94, SRZ ;  /* 0x00000000005e7805 */ /* 0x000fe4000001ff00 */
        /* <DEDUP_REMOVED lines=16> */
[----:B-1----:R-:W-:Y:S02]  /*1110*/  ISETP.GE.AND P0, PT, R11, 0x1, PT ;  /* 0x000000010b00780c */ /* 0x002fe40003f06270 */
[----:B------:R-:W-:Y:S02]  /*1120*/  CS2R R130, SRZ ;  /* 0x0000000000827805 */ /* 0x000fe4000001ff00 */
[----:B----4-:R-:W-:-:S02]  /*1130*/  R2UR UR8, R10 ;  /* 0x000000000a0872ca */ /* 0x010fc400000e0000 */
[----:B------:R-:W-:Y:S02]  /*1140*/  CS2R R132, SRZ ;  /* 0x0000000000847805 */ /* 0x000fe4000001ff00 */
[----:B------:R-:W-:Y:S02]  /*1150*/  CS2R R134, SRZ ;  /* 0x0000000000867805 */ /* 0x000fe4000001ff00 */
[----:B------:R-:W-:Y:S02]  /*1160*/  CS2R R136, SRZ ;  /* 0x0000000000887805 */ /* 0x000fe4000001ff00 */
[----:B------:R-:W-:Y:S02]  /*1170*/  CS2R R138, SRZ ;  /* 0x00000000008a7805 */ /* 0x000fe4000001ff00 */
[----:B------:R-:W-:Y:S01]  /*1180*/  CS2R R140, SRZ ;  /* 0x00000000008c7805 */ /* 0x000fe2000001ff00 */
[----:B------:R-:W-:Y:S01]  /*1190*/  IMAD.MOV.U32 R143, RZ, RZ, RZ ;  /* 0x000000ffff8f7224 */ /* 0x000fe200078e00ff */
[----:B------:R-:W-:Y:S01]  /*11a0*/  CS2R R56, SRZ ;  /* 0x0000000000387805 */ /* 0x000fe2000001ff00 */
[----:B------:R-:W-:Y:S01]  /*11b0*/  IMAD.MOV.U32 R145, RZ, RZ, RZ ;  /* 0x000000ffff917224 */ /* 0x000fe200078e00ff */
[----:B------:R-:W-:Y:S01]  /*11c0*/  CS2R R58, SRZ ;  /* 0x00000000003a7805 */ /* 0x000fe2000001ff00 */
[----:B--23--:R-:W-:Y:S01]  /*11d0*/  IMAD.U32 R13, RZ, RZ, UR4 ;  /* 0x00000004ff0d7e24 */ /* 0x00cfe2000f8e00ff */
[----:B------:R-:W-:-:S02]  /*11e0*/  CS2R R60, SRZ ;  /* 0x00000000003c7805 */ /* 0x000fc4000001ff00 */
[----:B------:R-:W-:Y:S01]  /*11f0*/  CS2R R62, SRZ ;  /* 0x00000000003e7805 */ /* 0x000fe2000001ff00 */
[----:B------:R-:W-:Y:S01]  /*1200*/  ULEA.HI UR10, UR8, UR8, URZ, 0x1 ;  /* 0x00000008080a7291 */ /* 0x000fe2000f8f083f */
[----:B------:R-:W-:Y:S02]  /*1210*/  CS2R R64, SRZ ;  /* 0x0000000000407805 */ /* 0x000fe4000001ff00 */
[----:B------:R-:W-:Y:S02]  /*1220*/  CS2R R66, SRZ ;  /* 0x0000000000427805 */ /* 0x000fe4000001ff00 */
[----:B------:R-:W-:Y:S01]  /*1230*/  CS2R R68, SRZ ;  /* 0x0000000000447805 */ /* 0x000fe2000001ff00 */
[----:B------:R-:W-:Y:S01]  /*1240*/  ULOP3.LUT UR11, UR10, 0x7fffe, URZ, 0xc0, !UPT ;  /* 0x0007fffe0a0b7892 */ /* 0x000fe2000f8ec03f */
[----:B------:R-:W-:Y:S01]  /*1250*/  CS2R R70, SRZ ;  /* 0x0000000000467805 */ /* 0x000fe2000001ff00 */
[----:B0-----:R-:W-:Y:S01]  /*1260*/  ULEA UR10, UR13, UR12, 0x18 ;  /* 0x0000000c0d0a7291 */ /* 0x001fe2000f8ec03f */
[----:B------:R-:W-:Y:S01]  /*1270*/  CS2R R72, SRZ ;  /* 0x0000000000487805 */ /* 0x000fe2000001ff00 */
[----:B------:R-:W-:Y:S01]  /*1280*/  UIADD3 UR11, UR8, -UR11, URZ ;  /* 0x8000000b080b7290 */ /* 0x000fe2000fffe03f */
[----:B------:R-:W-:Y:S01]  /*1290*/  CS2R R74, SRZ ;  /* 0x00000000004a7805 */ /* 0x000fe2000001ff00 */
[----:B------:R-:W-:Y:S01]  /*12a0*/  UMOV UR12, UR5 ;  /* 0x00000005000c7c82 */ /* 0x000fe20008000000 */
[----:B------:R-:W-:Y:S01]  /*12b0*/  UMOV UR8, URZ ;  /* 0x0000003f00087c82 */ /* 0x000fe20008000000 */
[----:B------:R-:W-:Y:S01]  /*12c0*/  ULEA UR11, UR11, UR10, 0xd ;  /* 0x0000000a0b0b7291 */ /* 0x000fe2000f8e683f */
[----:B------:R-:W-:-:S02]  /*12d0*/  CS2R R76, SRZ ;  /* 0x00000000004c7805 */ /* 0x000fc4000001ff00 */
[----:B------:R-:W-:Y:S02]  /*12e0*/  CS2R R78, SRZ ;  /* 0x00000000004e7805 */ /* 0x000fe4000001ff00 */
[----:B------:R-:W-:Y:S01]  /*12f0*/  CS2R R80, SRZ ;  /* 0x0000000000507805 */ /* 0x000fe2000001ff00 */
[----:B------:R-:W-:Y:S01]  /*1300*/  UIADD3 UR11, UR11, 0x100, URZ ;  /* 0x000001000b0b7890 */ /* 0x000fe2000fffe03f */
[----:B------:R-:W-:Y:S02]  /*1310*/  CS2R R82, SRZ ;  /* 0x0000000000527805 */ /* 0x000fe4000001ff00 */
[----:B------:R-:W-:Y:S02]  /*1320*/  CS2R R84, SRZ ;  /* 0x0000000000547805 */ /* 0x000fe4000001ff00 */
[----:B------:R-:W-:Y:S01]  /*1330*/  CS2R R86, SRZ ;  /* 0x0000000000567805 */ /* 0x000fe2000001ff00 */
[----:B------:R-:W-:Y:S01]  /*1340*/  USHF.R.U32.HI UR11, URZ, 0x4, UR11 ;  /* 0x000000043f0b7899 */ /* 0x000fe2000801160b */
[----:B------:R-:W-:-:S02]  /*1350*/  CS2R R24, SRZ ;  /* 0x0000000000187805 */ /* 0x000fc4000001ff00 */
[----:B------:R-:W-:Y:S02]  /*1360*/  CS2R R26, SRZ ;  /* 0x00000000001a7805 */ /* 0x000fe4000001ff00 */
[----:B------:R-:W-:Y:S01]  /*1370*/  CS2R R28, SRZ ;  /* 0x00000000001c7805 */ /* 0x000fe2000001ff00 */
[----:B------:R-:W-:Y:S01]  /*1380*/  ULOP3.LUT UR11, UR11, 0x3fff, URZ, 0xc0, !UPT ;  /* 0x00003fff0b0b7892 */ /* 0x000fe2000f8ec03f */
        /* <DEDUP_REMOVED lines=12> */
[----:B------:R-:W-:Y:S01]  /*1450*/  CS2R R54, SRZ ;  /* 0x0000000000367805 */ /* 0x000fe2000001ff00 */
[----:B------:R-:W-:Y:S06]  /*1460*/  @!P0 BRA `(.L_x_13) ;  /* 0x0000000800a08947 */ /* 0x000fec0003800000 */
[----:B------:R-:W-:-:S13]  /*1470*/  ISETP.NE.AND P1, PT, R142, 0x3, PT ;  /* 0x000000038e00780c */ /* 0x000fda0003f25270 */
[----:B------:R-:W-:Y:S05]  /*1480*/  @!P1 BRA `(.L_x_14) ;  /* 0x0000000000049947 */ /* 0x000fea0003800000 */
[----:B------:R-:W-:Y:S01]  /*1490*/  BPT.TRAP 0x1 ;  /* 0x000000040000795c */ /* 0x000fe20000300000 */
.L_x_14:
[----:B------:R-:W-:Y:S01]  /*14a0*/  ULEA UR6, UR5, UR10, 0x3 ;  /* 0x0000000a05067291 */ /* 0x000fe2000f8e183f */
[----:B------:R-:W-:-:S05]  /*14b0*/  IMAD.U32 R10, RZ, RZ, UR4 ;  /* 0x00000004ff0a7e24 */ /* 0x000fca000f8e00ff */
[----:B------:R-:W-:-:S04]  /*14c0*/  SHF.L.U32 R10, R10, 0x1f, RZ ;  /* 0x0000001f0a0a7819 */ /* 0x000fc800000006ff */
[----:B------:R0:W1:Y:S01]  /*14d0*/  SYNCS.PHASECHK.TRANS64.TRYWAIT P0, [UR6], R10 ;  /* 0x0000000aff0075a7 */ /* 0x0000620008000146 */
[----:B------:R-:W-:Y:S05]  /*14e0*/  @!P1 BRA `(.L_x_15) ;  /* 0x0000000000049947 */ /* 0x000fea0003800000 */
[----:B------:R-:W-:Y:S01]  /*14f0*/  BPT.TRAP 0x1 ;  /* 0x000000040000795c */ /* 0x000fe20000300000 */
.L_x_15:
[----:B-1----:R-:W-:Y:S05]  /*1500*/  @P0 BRA `(.L_x_16) ;  /* 0x0000000000080947 */ /* 0x002fea0003800000 */
[----:B------:R-:W1:Y:S02]  /*1510*/  SYNCS.PHASECHK.TRANS64.TRYWAIT P0, [UR6], R10 ;  /* 0x0000000aff0075a7 */ /* 0x000e640008000146 */
[----:B-1----:R-:W-:Y:S05]  /*1520*/  @!P0 BRA `(.L_x_17) ;  /* 0x0000008000208947 */ /* 0x002fea0003800000 */
.L_x_16:
[----:B------:R-:W-:Y:S01]  /*1530*/  UIADD3 UR6, UR10, 0x18100, URZ ;  /* 0x000181000a067890 */ /* 0x000fe2000fffe03f */
[----:B------:R-:W-:Y:S01]  /*1540*/  WARPGROUP.ARRIVE ;  /* 0x00000000000079c5 */ /* 0x000fe20000000000 */
[----:B------:R-:W-:Y:S01]  /*1550*/  ULOP3.LUT UR8, UR11, 0x10000, URZ, 0xfc, !UPT ;  /* 0x000100000b087892 */ /* 0x000fe2000f8efc3f */
[----:B------:R-:W-:Y:S01]  /*1560*/  CS2R R18, SRZ ;  /* 0x0000000000127805 */ /* 0x000fe2000001ff00 */
[----:B------:R-:W-:Y:S01]  /*1570*/  USHF.R.U32.HI UR6, URZ, 0x4, UR6 ;  /* 0x000000043f067899 */ /* 0x000fe20008011606 */
[----:B------:R-:W-:Y:S01]  /*1580*/  CS2R R16, SRZ ;  /* 0x0000000000107805 */ /* 0x000fe2000001ff00 */
[----:B------:R-:W-:Y:S01]  /*1590*/  ULEA UR8, UR5, UR8, 0xb ;  /* 0x0000000805087291 */ /* 0x000fe2000f8e583f */
[----:B------:R-:W-:Y:S01]  /*15a0*/  CS2R R20, SRZ ;  /* 0x0000000000147805 */ /* 0x000fe2000001ff00 */
[----:B------:R-:W-:Y:S01]  /*15b0*/  ULOP3.LUT UR6, UR6, 0x3fff, URZ, 0xc0, !UPT ;  /* 0x00003fff06067892 */ /* 0x000fe2000f8ec03f */
[----:B------:R-:W-:Y:S01]  /*15c0*/  CS2R R22, SRZ ;  /* 0x0000000000167805 */ /* 0x000fe2000001ff00 */
[----:B------:R-:W-:Y:S01]  /*15d0*/  UMOV UR13, 0x40000040 ;  /* 0x40000040000d7882 */ /* 0x000fe20000000000 */
[----:B------:R-:W-:Y:S01]  /*15e0*/  UMOV UR15, 0x40000040 ;  /* 0x40000040000f7882 */ /* 0x000fe20000000000 */
[----:B------:R-:W-:Y:S01]  /*15f0*/  ULOP3.LUT UR6, UR6, 0x10000, URZ, 0xfc, !UPT ;  /* 0x0001000006067892 */ /* 0x000fe2000f8efc3f */
[----:B------:R-:W-:Y:S01]  /*1600*/  CS2R R88, SRZ ;  /* 0x0000000000587805 */ /* 0x000fe2000001ff00 */
[----:B------:R-:W-:Y:S01]  /*1610*/  UMOV UR12, UR8 ;  /* 0x00000008000c7c82 */ /* 0x000fe20008000000 */
[----:B------:R-:W-:Y:S01]  /*1620*/  CS2R R90, SRZ ;  /* 0x00000000005a7805 */ /* 0x000fe2000001ff00 */
[----:B------:R-:W-:Y:S01]  /*1630*/  ULEA UR7, UR5, UR6, 0x9 ;  /* 0x0000000605077291 */ /* 0x000fe2000f8e483f */
[----:B------:R-:W-:Y:S01]  /*1640*/  CS2R R92, SRZ ;  /* 0x00000000005c7805 */ /* 0x000fe2000001ff00 */
[----:B------:R-:W-:Y:S01]  /*1650*/  UIADD3 UR6, UR8, 0x400, URZ ;  /* 0x0000040008067890 */ /* 0x000fe2000fffe03f */
[----:B------:R-:W-:-:S02]  /*1660*/  CS2R R96, SRZ ;  /* 0x0000000000607805 */ /* 0x000fc4000001ff00 */
[----:B------:R-:W-:Y:S02]  /*1670*/  CS2R R94, SRZ ;  /* 0x00000000005e7805 */ /* 0x000fe4000001ff00 */
[----:B------:R-:W-:Y:S02]  /*1680*/  CS2R R98, SRZ ;  /* 0x0000000000627805 */ /* 0x000fe4000001ff00 */
[----:B------:R-:W-:Y:S01]  /*1690*/  CS2R R100, SRZ ;  /* 0x0000000000647805 */ /* 0x000fe2000001ff00 */
[----:B------:R-:W-:Y:S01]  /*16a0*/  UMOV UR14, UR7 ;  /* 0x00000007000e7c82 */ /* 0x000fe20008000000 */
[----:B------:R-:W-:Y:S01]  /*16b0*/  CS2R R102, SRZ ;  /* 0x0000000000667805 */ /* 0x000fe2000001ff00 */
[----:B------:R-:W-:Y:S01]  /*16c0*/  QGMMA.64x64x32.F32.E4M3.E4M3 R56, gdesc[UR12], RZ, !UPT ;  /* 0x00e000000c3879f3 */ /* 0x000fe2000c7008ff */
[----:B------:R-:W-:Y:S01]  /*16d0*/  UMOV UR12, UR6 ;  /* 0x00000006000c7c82 */ /* 0x000fe20008000000 */
[----:B------:R-:W-:Y:S01]  /*16e0*/  UMOV UR13, 0x40000040 ;  /* 0x40000040000d7882 */ /* 0x000fe20000000000 */
[----:B------:R-:W-:Y:S01]  /*16f0*/  UIADD3 UR6, UR8, 0x402, URZ ;  /* 0x0000040208067890 */ /* 0x000fe2000fffe03f */
[----:B------:R-:W-:Y:S01]  /*1700*/  QGMMA.64x64x32.F32.E4M3.E4M3 R24, gdesc[UR12], RZ, !UPT ;  /* 0x00e000000c1879f3 */ /* 0x000fe2000c7008ff */
[----:B------:R-:W-:Y:S01]  /*1710*/  UIADD3 UR12, UR8, 0x2, URZ ;  /* 0x00000002080c7890 */ /* 0x000fe2000fffe03f */
[----:B------:R-:W-:Y:S01]  /*1720*/  CS2R R104, SRZ ;  /* 0x0000000000687805 */ /* 0x000fe2000001ff00 */
[----:B------:R-:W-:Y:S01]  /*1730*/  UIADD3 UR14, UR7, 0x2, URZ ;  /* 0x00000002070e7890 */ /* 0x000fe2000fffe03f */
[----:B------:R-:W-:Y:S01]  /*1740*/  CS2R R108, SRZ ;  /* 0x00000000006c7805 */ /* 0x000fe2000001ff00 */
[----:B------:R-:W-:Y:S01]  /*1750*/  UMOV UR13, 0x40000040 ;  /* 0x40000040000d7882 */ /* 0x000fe20000000000 */
[----:B------:R-:W-:Y:S01]  /*1760*/  UMOV UR15, 0x40000040 ;  /* 0x40000040000f7882 */ /* 0x000fe20000000000 */
        /* <DEDUP_REMOVED lines=16> */
[----:B------:R-:W-:Y:S01]  /*1870*/  CS2R R140, SRZ ;  /* 0x00000000008c7805 */ /* 0x000fe2000001ff00 */
[----:B------:R-:W-:Y:S02]  /*1880*/  IMAD.MOV.U32 R143, RZ, RZ, RZ ;  /* 0x000000ffff8f7224 */ /* 0x000fe400078e00ff */
[----:B------:R-:W-:Y:S01]  /*1890*/  IMAD.MOV.U32 R145, RZ, RZ, RZ ;  /* 0x000000ffff917224 */ /* 0x000fe200078e00ff */
[----:B------:R-:W-:Y:S01]  /*18a0*/  QGMMA.64x64x32.F32.E4M3.E4M3 R56, gdesc[UR12], R56 ;  /* 0x00e000000c3879f3 */ /* 0x000fe20008700838 */
[----:B------:R-:W-:Y:S01]  /*18b0*/  UMOV UR12, UR6 ;  /* 0x00000006000c7c82 */ /* 0x000fe20008000000 */
[----:B------:R-:W-:Y:S01]  /*18c0*/  UMOV UR13, 0x40000040 ;  /* 0x40000040000d7882 */ /* 0x000fe20000000000 */
[----:B------:R-:W-:Y:S01]  /*18d0*/  UIADD3 UR6, UR8, 0x404, URZ ;  /* 0x0000040408067890 */ /* 0x000fe2000fffe03f */
[----:B------:R-:W-:Y:S01]  /*18e0*/  QGMMA.64x64x32.F32.E4M3.E4M3 R24, gdesc[UR12], R24 ;  /* 0x00e000000c1879f3 */ /* 0x000fe20008700818 */
[----:B------:R-:W-:-:S02]  /*18f0*/  UIADD3 UR12, UR8, 0x4, URZ ;  /* 0x00000004080c7890 */ /* 0x000fc4000fffe03f */
[----:B------:R-:W-:Y:S01]  /*1900*/  UIADD3 UR14, UR7, 0x4, URZ ;  /* 0x00000004070e7890 */ /* 0x000fe2000fffe03f */
[----:B------:R-:W-:Y:S01]  /*1910*/  UMOV UR13, 0x40000040 ;  /* 0x40000040000d7882 */ /* 0x000fe20000000000 */
[----:B------:R-:W-:-:S07]  /*1920*/  UMOV UR15, 0x40000040 ;  /* 0x40000040000f7882 */ /* 0x000fce0000000000 */
[----:B------:R-:W-:Y:S01]  /*1930*/  QGMMA.64x64x32.F32.E4M3.E4M3 R56, gdesc[UR12], R56 ;  /* 0x00e000000c3879f3 */ /* 0x000fe20008700838 */
[----:B------:R-:W-:Y:S01]  /*1940*/  UMOV UR12, UR6 ;  /* 0x00000006000c7c82 */ /* 0x000fe20008000000 */
[----:B------:R-:W-:Y:S01]  /*1950*/  UMOV UR13, 0x40000040 ;  /* 0x40000040000d7882 */ /* 0x000fe20000000000 */
[----:B------:R-:W-:Y:S01]  /*1960*/  UMOV UR6, 0x4 ;  /* 0x0000000400067882 */ /* 0x000fe20000000000 */
[----:B------:R-:W-:Y:S01]  /*1970*/  QGMMA.64x64x32.F32.E4M3.E4M3 R24, gdesc[UR12], R24 ;  /* 0x00e000000c1879f3 */ /* 0x000fe20008700818 */
[----:B------:R-:W-:Y:S02]  /*1980*/  UIADD3 UR14, UR7, 0x6, URZ ;  /* 0x00000006070e7890 */ /* 0x000fe4000fffe03f */
[----:B------:R-:W-:Y:S01]  /*1990*/  UIADD3 UR12, UR8, 0x6, URZ ;  /* 0x00000006080c7890 */ /* 0x000fe2000fffe03f */
[----:B------:R-:W-:Y:S01]  /*19a0*/  ULDC UR7, c[0x0][0x50c] ;  /* 0x0001430000077ab9 */ /* 0x000fe20000000800 */
[----:B------:R-:W-:Y:S02]  /*19b0*/  UIADD3 UR8, UR8, 0x406, URZ ;  /* 0x0000040608087890 */ /* 0x000fe4000fffe03f */
[----:B------:R-:W-:Y:S01]  /*19c0*/  UISETP.NE.AND UP0, UPT, UR7, 0x4, UPT ;  /* 0x000000040700788c */ /* 0x000fe2000bf05270 */
[----:B------:R-:W-:Y:S01]  /*19d0*/  UMOV UR13, 0x40000040 ;  /* 0x40000040000d7882 */ /* 0x000fe20000000000 */
[----:B------:R-:W-:-:S02]  /*19e0*/  UMOV UR15, 0x40000040 ;  /* 0x40000040000f7882 */ /* 0x000fc40000000000 */
[----:B------:R-:W-:-:S06]  /*19f0*/  USEL UR7, URZ, 0x1, UP0 ;  /* 0x000000013f077887 */ /* 0x000fcc0008000000 */
[----:B------:R-:W-:Y:S01]  /*1a00*/  ISETP.NE.AND P0, PT, RZ, UR7, PT ;  /* 0x00000007ff007c0c */ /* 0x000fe2000bf05270 */
[----:B------:R-:W-:Y:S01]  /*1a10*/  QGMMA.64x64x32.F32.E4M3.E4M3 R56, gdesc[UR12], R56 ;  /* 0x00e000000c3879f3 */ /* 0x000fe20008700838 */
[----:B------:R-:W-:Y:S01]  /*1a20*/  UMOV UR12, UR8 ;  /* 0x00000008000c7c82 */ /* 0x000fe20008000000 */
[----:B------:R-:W-:Y:S02]  /*1a30*/  UMOV UR13, 0x40000040 ;  /* 0x40000040000d7882 */ /* 0x000fe40000000000 */
[----:B------:R-:W-:Y:S08]  /*1a40*/  QGMMA.64x64x32.F32.E4M3.E4M3 R24, gdesc[UR12], R24, gsb0 ;  /* 0x00e000000c1879f3 */ /* 0x000ff00008000818 */
[----:B------:R-:W-:Y:S05]  /*1a50*/  @!P0 BRA `(.L_x_18) ;  /* 0x0000000400088947 */ /* 0x000fea0003800000 */
[----:B------:R-:W-:Y:S02]  /*1a60*/  WARPGROUP.DEPBAR.LE gsb0, 0x0 ;  /* 0x00008000000079c5 */ /* 0x000fe40000010000 */
[----:B------:R-:W-:-:S01]  /*1a70*/  FADD R145, RZ, R56 ;  /* 0x00000038ff917221 */ /* 0x000fc20000000000 */
[----:B------:R-:W-:Y:S01]  /*1a80*/  FADD R140, RZ, R57 ;  /* 0x00000039ff8c7221 */ /* 0x000fe20000000000 */
        /* <DEDUP_REMOVED lines=62> */
[----:B------:R-:W-:-:S06]  /*1e70*/  UMOV UR6, URZ ;  /* 0x0000003f00067c82 */ /* 0x000fcc0008000000 */
.L_x_18:
[----:B------:R-:W-:-:S04]  /*1e80*/  UIADD3 UR12, UR5, 0x1, URZ ;  /* 0x00000001050c7890 */ /* 0x000fc8000fffe03f */
[----:B------:R-:W-:-:S04]  /*1e90*/  UISETP.NE.AND UP0, UPT, UR12, 0x3, UPT ;  /* 0x000000030c00788c */ /* 0x000fc8000bf05270 */
[----:B------:R-:W-:Y:S02]  /*1ea0*/  USEL UR8, URZ, 0x1, UP0 ;  /* 0x000000013f087887 */ /* 0x000fe40008000000 */
[----:B------:R-:W-:Y:S02]  /*1eb0*/  USEL UR12, UR12, URZ, UP0 ;  /* 0x0000003f0c0c7287 */ /* 0x000fe40008000000 */
[----:B------:R-:W-:-:S06]  /*1ec0*/  ULOP3.LUT UR8, UR4, UR8, URZ, 0x3c, !UPT ;  /* 0x0000000804087292 */ /* 0x000fcc000f8e3c3f */
[----:B------:R-:W-:Y:S01]  /*1ed0*/  IMAD.U32 R13, RZ, RZ, UR8 ;  /* 0x00000008ff0d7e24 */ /* 0x000fe2000f8e00ff */
[----:B------:R-:W-:-:S06]  /*1ee0*/  UMOV UR8, 0x1 ;  /* 0x0000000100087882 */ /* 0x000fcc0000000000 */
.L_x_13:
[----:B------:R-:W-:-:S04]  /*1ef0*/  UISETP.LT.AND UP0, UPT, UR9, 0x1, UPT ;  /* 0x000000010900788c */ /* 0x000fc8000bf01270 */
[----:B------:R-:W-:-:S04]  /*1f00*/  USEL UR13, UR9, 0x1, UP0 ;  /* 0x00000001090d7887 */ /* 0x000fc80008000000 */
[----:B------:R-:W-:-:S04]  /*1f10*/  UIADD3 UR13, UR9, -UR13, URZ ;  /* 0x8000000d090d7290 */ /* 0x000fc8000fffe03f */
[----:B------:R-:W-:-:S06]  /*1f20*/  UISETP.GE.AND UP0, UPT, UR13, 0x1, UPT ;  /* 0x000000010d00788c */ /* 0x000fcc000bf06270 */
[----:B------:R-:W-:-:S13]  /*1f30*/  PLOP3.LUT P0, PT, PT, PT, UP0, 0x80, 0x0 ;  /* 0x000000000000781c */ /* 0x000fda0003f0f008 */
[----:B------:R-:W-:Y:S05]  /*1f40*/  @!P0 BRA `(.L_x_19) ;  /* 0x0000000800748947 */ /* 0x000fea0003800000 */
[----:B01----:R-:W-:Y:S01]  /*1f50*/  IMAD.U32 R10, RZ, RZ, UR13 ;  /* 0x0000000dff0a7e24 */ /* 0x003fe2000f8e00ff */
[----:B------:R-:W-:Y:S01]  /*1f60*/  UMOV UR13, UR5 ;  /* 0x00000005000d7c82 */ /* 0x000fe20008000000 */
[----:B------:R-:W-:-:S05]  /*1f70*/  ULDC UR15, c[0x0][0x50c] ;  /* 0x00014300000f7ab9 */ /* 0x000fca0000000800 */
.L_x_27:
[----:B------:R-:W-:-:S13]  /*1f80*/  ISETP.NE.AND P1, PT, R142, 0x3, PT ;  /* 0x000000038e00780c */ /* 0x000fda0003f25270 */
[----:B01----:R-:W-:Y:S05]  /*1f90*/  @!P1 BRA `(.L_x_20) ;  /* 0x0000000000049947 */ /* 0x003fea0003800000 */
[----:B------:R-:W-:Y:S01]  /*1fa0*/  BPT.TRAP 0x1 ;  /* 0x000000040000795c */ /* 0x000fe20000300000 */
.L_x_20:
[----:B------:R-:W0:Y:S01]  /*1fb0*/  S2UR UR14, SR_CgaCtaId ;  /* 0x00000000000e79c3 */ /* 0x000e220000008800 */
[----:B------:R-:W-:Y:S01]  /*1fc0*/  UMOV UR10, 0x400 ;  /* 0x00000400000a7882 */ /* 0x000fe20000000000 */
[----:B------:R-:W-:Y:S01]  /*1fd0*/  SHF.L.U32 R11, R13, 0x1f, RZ ;  /* 0x0000001f0d0b7819 */ /* 0x000fe200000006ff */
[----:B0-----:R-:W-:-:S04]  /*1fe0*/  ULEA UR10, UR14, UR10, 0x18 ;  /* 0x0000000a0e0a7291 */ /* 0x001fc8000f8ec03f */
[----:B------:R-:W-:-:S09]  /*1ff0*/  ULEA UR14, UR12, UR10, 0x3 ;  /* 0x0000000a0c0e7291 */ /* 0x000fd2000f8e183f */
[----:B------:R0:W1:Y:S01]  /*2000*/  SYNCS.PHASECHK.TRANS64.TRYWAIT P0, [UR14], R11 ;  /* 0x0000000bff0075a7 */ /* 0x000062000800014e */
[----:B------:R-:W-:Y:S05]  /*2010*/  @!P1 BRA `(.L_x_21) ;  /* 0x0000000000049947 */ /* 0x000fea0003800000 */
[----:B------:R-:W-:Y:S01]  /*2020*/  BPT.TRAP 0x1 ;  /* 0x000000040000795c */ /* 0x000fe20000300000 */
.L_x_21:
[----:B-1----:R-:W-:Y:S05]  /*2030*/  @P0 BRA `(.L_x_22) ;  /* 0x0000000000080947 */ /* 0x002fea0003800000 */
[----:B------:R-:W1:Y:S02]  /*2040*/  SYNCS.PHASECHK.TRANS64.TRYWAIT P0, [UR14], R11 ;  /* 0x0000000bff0075a7 */ /* 0x000e64000800014e */
[----:B-1----:R-:W-:Y:S05]  /*2050*/  @!P0 BRA `(.L_x_23) ;  /* 0x00000074006c8947 */ /* 0x002fea0003800000 */
.L_x_22:
[----:B------:R-:W-:Y:S01]  /*2060*/  UIADD3 UR14, UR10, 0x18100, URZ ;  /* 0x000181000a0e7890 */ /* 0x000fe2000fffe03f */
[----:B------:R-:W-:Y:S01]  /*2070*/  WARPGROUP.ARRIVE ;  /* 0x00000000000079c5 */ /* 0x000fe20000000000 */
[----:B------:R-:W-:Y:S02]  /*2080*/  UISETP.NE.AND UP0, UPT, UR7, URZ, UPT ;  /* 0x0000003f0700728c */ /* 0x000fe4000bf05270 */
[----:B------:R-:W-:Y:S02]  /*2090*/  USHF.R.U32.HI UR14, URZ, 0x4, UR14 ;  /* 0x000000043f0e7899 */ /* 0x000fe4000801160e */
[----:B------:R-:W-:Y:S02]  /*20a0*/  USEL UR8, UR8, URZ, !UP0 ;  /* 0x0000003f08087287 */ /* 0x000fe4000c000000 */
[----:B------:R-:W-:Y:S02]  /*20b0*/  ULOP3.LUT UR14, UR14, 0x3fff, URZ, 0xc0, !UPT ;  /* 0x00003fff0e0e7892 */ /* 0x000fe4000f8ec03f */
[----:B------:R-:W-:-:S02]  /*20c0*/  ULOP3.LUT UR7, UR11, 0x10000, URZ, 0xfc, !UPT ;  /* 0x000100000b077892 */ /* 0x000fc4000f8efc3f */
[----:B------:R-:W-:Y:S02]  /*20d0*/  ULOP3.LUT UR14, UR14, 0x10000, URZ, 0xfc, !UPT ;  /* 0x000100000e0e7892 */ /* 0x000fe4000f8efc3f */
[----:B------:R-:W-:Y:S02]  /*20e0*/  UISETP.NE.U32.AND UP0, UPT, UR8, URZ, UPT ;  /* 0x0000003f0800728c */ /* 0x000fe4000bf05070 */
[----:B------:R-:W-:Y:S02]  /*20f0*/  ULEA UR8, UR12, UR7, 0xb ;  /* 0x000000070c087291 */ /* 0x000fe4000f8e583f */
[----:B------:R-:W-:Y:S02]  /*2100*/  ULEA UR7, UR12, UR14, 0x9 ;  /* 0x0000000e0c077291 */ /* 0x000fe4000f8e483f */
[----:B------:R-:W-:Y:S01]  /*2110*/  UIADD3 UR14, UR8, 0x400, URZ ;  /* 0x00000400080e7890 */ /* 0x000fe2000fffe03f */
[----:B------:R-:W-:Y:S02]  /*2120*/  UMOV UR17, 0x40000040 ;  /* 0x4000004000117882 */ /* 0x000fe40000000000 */
[----:B------:R-:W-:Y:S01]  /*2130*/  UMOV UR16, UR8 ;  /* 0x0000000800107c82 */ /* 0x000fe20008000000 */
[----:B------:R-:W-:Y:S01]  /*2140*/  UMOV UR19, 0x40000040 ;  /* 0x4000004000137882 */ /* 0x000fe20000000000 */
[----:B------:R-:W-:Y:S01]  /*2150*/  UMOV UR18, UR7 ;  /* 0x0000000700127c82 */ /* 0x000fe20008000000 */
[----:B------:R-:W-:Y:S01]  /*2160*/  UIADD3 UR6, UR6, 0x4, URZ ;  /* 0x0000000406067890 */ /* 0x000fe2000fffe03f */
[----:B------:R-:W-:Y:S01]  /*2170*/  QGMMA.64x64x32.F32.E4M3.E4M3 R56, gdesc[UR16], R56, UP0 ;  /* 0x00e00000103879f3 */ /* 0x000fe2000bf00838 */
[----:B------:R-:W-:Y:S01]  /*2180*/  UMOV UR16, UR14 ;  /* 0x0000000e00107c82 */ /* 0x000fe20008000000 */
[----:B------:R-:W-:Y:S01]  /*2190*/  UMOV UR17, 0x40000040 ;  /* 0x4000004000117882 */ /* 0x000fe20000000000 */
[----:B------:R-:W-:Y:S01]  /*21a0*/  UIADD3 UR14, UR8, 0x402, URZ ;  /* 0x00000402080e7890 */ /* 0x000fe2000fffe03f */
[----:B------:R-:W-:Y:S01]  /*21b0*/  QGMMA.64x64x32.F32.E4M3.E4M3 R24, gdesc[UR16], R24, UP0 ;  /* 0x00e00000101879f3 */ /* 0x000fe2000bf00818 */
[----:B------:R-:W-:-:S02]  /*21c0*/  UIADD3 UR16, UR8, 0x2, URZ ;  /* 0x0000000208107890 */ /* 0x000fc4000fffe03f */
[----:B------:R-:W-:Y:S01]  /*21d0*/  UIADD3 UR18, UR7, 0x2, URZ ;  /* 0x0000000207127890 */ /* 0x000fe2000fffe03f */
[----:B------:R-:W-:Y:S01]  /*21e0*/  UMOV UR17, 0x40000040 ;  /* 0x4000004000117882 */ /* 0x000fe20000000000 */
[----:B------:R-:W-:Y:S01]  /*21f0*/  UMOV UR19, 0x40000040 ;  /* 0x4000004000137882 */ /* 0x000fe20000000000 */
[----:B------:R-:W-:-:S06]  /*2200*/  UISETP.NE.AND UP0, UPT, UR6, UR15, UPT ;  /* 0x0000000f0600728c */ /* 0x000fcc000bf05270 */
[----:B------:R-:W-:Y:S01]  /*2210*/  QGMMA.64x64x32.F32.E4M3.E4M3 R56, gdesc[UR16], R56 ;  /* 0x00e00000103879f3 */ /* 0x000fe20008700838 */
[----:B------:R-:W-:Y:S01]  /*2220*/  UMOV UR16, UR14 ;  /* 0x0000000e00107c82 */ /* 0x000fe20008000000 */
[----:B------:R-:W-:Y:S01]  /*2230*/  UMOV UR17, 0x40000040 ;  /* 0x4000004000117882 */ /* 0x000fe20000000000 */
[----:B------:R-:W-:Y:S01]  /*2240*/  UIADD3 UR14, UR8, 0x404, URZ ;  /* 0x00000404080e7890 */ /* 0x000fe2000fffe03f */
[----:B------:R-:W-:Y:S01]  /*2250*/  QGMMA.64x64x32.F32.E4M3.E4M3 R24, gdesc[UR16], R24 ;  /* 0x00e00000101879f3 */ /* 0x000fe20008700818 */
[----:B------:R-:W-:Y:S02]  /*2260*/  UIADD3 UR16, UR8, 0x4, URZ ;  /* 0x0000000408107890 */ /* 0x000fe4000fffe03f */
[----:B------:R-:W-:Y:S01]  /*2270*/  UIADD3 UR18, UR7, 0x4, URZ ;  /* 0x0000000407127890 */ /* 0x000fe2000fffe03f */
[----:B------:R-:W-:Y:S01]  /*2280*/  UMOV UR17, 0x40000040 ;  /* 0x4000004000117882 */ /* 0x000fe20000000000 */
[----:B------:R-:W-:-:S07]  /*2290*/  UMOV UR19, 0x40000040 ;  /* 0x4000004000137882 */ /* 0x000fce0000000000 */
[----:B------:R-:W-:Y:S01]  /*22a0*/  QGMMA.64x64x32.F32.E4M3.E4M3 R56, gdesc[UR16], R56 ;  /* 0x00e00000103879f3 */ /* 0x000fe20008700838 */
[----:B------:R-:W-:Y:S01]  /*22b0*/  UMOV UR16, UR14 ;  /* 0x0000000e00107c82 */ /* 0x000fe20008000000 */
[----:B------:R-:W-:Y:S02]  /*22c0*/  UMOV UR17, 0x40000040 ;  /* 0x4000004000117882 */ /* 0x000fe40000000000 */
[----:B------:R-:W-:Y:S01]  /*22d0*/  QGMMA.64x64x32.F32.E4M3.E4M3 R24, gdesc[UR16], R24 ;  /* 0x00e00000101879f3 */ /* 0x000fe20008700818 */
[----:B------:R-:W-:Y:S02]  /*22e0*/  UIADD3 UR16, UR8, 0x6, URZ ;  /* 0x0000000608107890 */ /* 0x000fe4000fffe03f */
[----:B------:R-:W-:Y:S02]  /*22f0*/  UIADD3 UR18, UR7, 0x6, URZ ;  /* 0x0000000607127890 */ /* 0x000fe4000fffe03f */
[----:B------:R-:W-:Y:S01]  /*2300*/  UIADD3 UR8, UR8, 0x406, URZ ;  /* 0x0000040608087890 */ /* 0x000fe2000fffe03f */
[----:B------:R-:W-:Y:S01]  /*2310*/  UMOV UR17, 0x40000040 ;  /* 0x4000004000117882 */ /* 0x000fe20000000000 */
[----:B------:R-:W-:Y:S01]  /*2320*/  UMOV UR19, 0x40000040 ;  /* 0x4000004000137882 */ /* 0x000fe20000000000 */
[----:B------:R-:W-:-:S06]  /*2330*/  USEL UR7, URZ, 0x1, UP0 ;  /* 0x000000013f077887 */ /* 0x000fcc0008000000 */
[----:B------:R-:W-:Y:S01]  /*2340*/  ISETP.NE.AND P0, PT, RZ, UR7, PT ;  /* 0x00000007ff007c0c */ /* 0x000fe2000bf05270 */
[----:B------:R-:W-:Y:S01]  /*2350*/  QGMMA.64x64x32.F32.E4M3.E4M3 R56, gdesc[UR16], R56 ;  /* 0x00e00000103879f3 */ /* 0x000fe20008700838 */
[----:B------:R-:W-:Y:S01]  /*2360*/  UMOV UR16, UR8 ;  /* 0x0000000800107c82 */ /* 0x000fe20008000000 */
[----:B------:R-:W-:Y:S02]  /*2370*/  UMOV UR17, 0x40000040 ;  /* 0x4000004000117882 */ /* 0x000fe40000000000 */
[----:B------:R-:W-:Y:S03]  /*2380*/  QGMMA.64x64x32.F32.E4M3.E4M3 R24, gdesc[UR16], R24, gsb0 ;  /* 0x00e00000101879f3 */ /* 0x000fe60008000818 */
[----:B------:R-:W-:-:S05]  /*2390*/  WARPGROUP.DEPBAR.LE gsb0, 0x1 ;  /* 0x00008000000079c5 */ /* 0x000fca0000010100 */
[----:B------:R-:W-:Y:S05]  /*23a0*/  @!P0 BRA `(.L_x_24) ;  /* 0x0000000400088947 */ /* 0x000fea0003800000 */
[----:B------:R-:W-:Y:S02]  /*23b0*/  WARPGROUP.DEPBAR.LE gsb0, 0x0 ;  /* 0x00008000000079c5 */ /* 0x000fe40000010000 */
[----:B------:R-:W-:-:S01]  /*23c0*/  FADD R145, R56, R145 ;  /* 0x0000009138917221 */ /* 0x000fc20000000000 */
[----:B------:R-:W-:Y:S01]  /*23d0*/  FADD R140, R57, R140 ;  /* 0x0000008c398c7221 */ /* 0x000fe20000000000 */
        /* <DEDUP_REMOVED lines=62> */
[----:B------:R-:W-:-:S06]  /*27c0*/  UMOV UR6, URZ ;  /* 0x0000003f00067c82 */ /* 0x000fcc0008000000 */
.L_x_24:
[----:B------:R-:W-:Y:S05]  /*27d0*/  @!P1 BRA `(.L_x_25) ;  /* 0x0000000000049947 */ /* 0x000fea0003800000 */
[----:B------:R-:W-:Y:S01]  /*27e0*/  BPT.TRAP 0x1 ;  /* 0x000000040000795c */ /* 0x000fe20000300000 */
.L_x_25:
[----:B------:R-:W-:Y:S01]  /*27f0*/  ULEA UR8, UR13, UR10, 0x3 ;  /* 0x0000000a0d087291 */ /* 0x000fe2000f8e183f */
[----:B------:R-:W-:-:S03]  /*2800*/  ISETP.GT.U32.AND P0, PT, R4, 0x1, PT ;  /* 0x000000010400780c */ /* 0x000fc60003f04070 */
[----:B------:R-:W-:-:S04]  /*2810*/  UIADD3 UR8, UR8, 0x18, URZ ;  /* 0x0000001808087890 */ /* 0x000fc8000fffe03f */
[----:B------:R-:W-:-:S09]  /*2820*/  UPRMT UR8, URZ, 0x654, UR8 ;  /* 0x000006543f087896 */ /* 0x000fd20008000008 */
[----:B------:R-:W-:Y:S01]  /*2830*/  SYNCS.ARRIVE.TRANS64.RED.A1T0 RZ, [UR8], RZ ;  /* 0x000000ffffff79a7 */ /* 0x000fe20008100408 */
[----:B------:R-:W-:Y:S05]  /*2840*/  @P0 BRA `(.L_x_26) ;  /* 0x0000000000040947 */ /* 0x000fea0003800000 */
[----:B------:R-:W-:Y:S01]  /*2850*/  BPT.TRAP 0x1 ;  /* 0x000000040000795c */ /* 0x000fe20000300000 */
.L_x_26:
[----:B------:R-:W-:Y:S01]  /*2860*/  UIADD3 UR12, UR12, 0x1, URZ ;  /* 0x000000010c0c7890 */ /* 0x000fe2000fffe03f */
[C---:B------:R-:W-:Y:S01]  /*2870*/  ISETP.GT.AND P0, PT, R10.reuse, 0x1, PT ;  /* 0x000000010a00780c */ /* 0x040fe20003f04270 */
[----:B------:R-:W-:Y:S01]  /*2880*/  UIADD3 UR13, UR13, 0x1, URZ ;  /* 0x000000010d0d7890 */ /* 0x000fe2000fffe03f */
[----:B------:R-:W-:Y:S01]  /*2890*/  VIADD R10, R10, 0xffffffff ;  /* 0xffffffff0a0a7836 */ /* 0x000fe20000000000 */
[----:B------:R-:W-:Y:S02]  /*28a0*/  UISETP.NE.AND UP0, UPT, UR12, 0x3, UPT ;  /* 0x000000030c00788c */ /* 0x000fe4000bf05270 */
[----:B------:R-:W-:Y:S02]  /*28b0*/  UISETP.NE.AND UP1, UPT, UR13, 0x3, UPT ;  /* 0x000000030d00788c */ /* 0x000fe4000bf25270 */
[----:B------:R-:W-:Y:S02]  /*28c0*/  USEL UR8, URZ, 0x1, UP0 ;  /* 0x000000013f087887 */ /* 0x000fe40008000000 */
[----:B------:R-:W-:-:S02]  /*28d0*/  USEL UR12, UR12, URZ, UP0 ;  /* 0x0000003f0c0c7287 */ /* 0x000fc40008000000 */
[----:B------:R-:W-:Y:S02]  /*28e0*/  USEL UR13, UR13, URZ, UP1 ;  /* 0x0000003f0d0d7287 */ /* 0x000fe40008800000 */
[----:B------:R-:W-:Y:S01]  /*28f0*/  LOP3.LUT R13, R13, UR8, RZ, 0x3c, !PT ;  /* 0x000000080d0d7c12 */ /* 0x000fe2000f8e3cff */
[----:B------:R-:W-:Y:S01]  /*2900*/  UMOV UR8, 0x1 ;  /* 0x0000000100087882 */ /* 0x000fe20000000000 */
[----:B------:R-:W-:Y:S08]  /*2910*/  @P0 BRA `(.L_x_27) ;  /* 0xfffffff400980947 */ /* 0x000ff0000383ffff */
.L_x_19:
[----:B------:R-:W-:Y:S01]  /*2920*/  UISETP.NE.AND UP0, UPT, UR6, URZ, UPT ;  /* 0x0000003f0600728c */ /* 0x000fe2000bf05270 */
[----:B01----:R-:W0:Y:S03]  /*2930*/  LDC R10, c[0x0][0x28c] ;  /* 0x0000a300ff0a7b82 */ /* 0x003e260000000800 */
[----:B------:R-:W-:-:S06]  /*2940*/  USEL UR6, URZ, 0x1, !UP0 ;  /* 0x000000013f067887 */ /* 0x000fcc000c000000 */
[----:B------:R-:W-:Y:S02]  /*2950*/  ISETP.NE.AND P0, PT, RZ, UR6, PT ;  /* 0x00000006ff007c0c */ /* 0x000fe4000bf05270 */
[----:B0-----:R-:W-:-:S11]  /*2960*/  ISETP.GE.AND P1, PT, R10, 0x1, PT ;  /* 0x000000010a00780c */ /* 0x001fd60003f26270 */
[----:B------:R-:W-:Y:S05]  /*2970*/  @!P0 BRA `(.L_x_28) ;  /* 0x0000000400048947 */ /* 0x000fea0003800000 */
[----:B------:R-:W-:Y:S02]  /*2980*/  WARPGROUP.DEPBAR.LE gsb0, 0x0 ;  /* 0x00008000000079c5 */ /* 0x000fe40000010000 */
[----:B------:R-:W-:Y:S01]  /*2990*/  FADD R145, R56, R145 ;  /* 0x0000009138917221 */ /* 0x000fe20000000000 */
        /* <DEDUP_REMOVED lines=62> */
[----:B------:R-:W-:-:S07]  /*2d80*/  FADD R18, R18, R55 ;  /* 0x0000003712127221 */ /* 0x000fce0000000000 */
.L_x_28:
[----:B------:R-:W-:Y:S02]  /*2d90*/  WARPGROUP.DEPBAR.LE gsb0, 0x0 ;  /* 0x00008000000079c5 */ /* 0x000fe40000010000 */
[----:B------:R-:W-:Y:S05]  /*2da0*/  @!P1 BRA `(.L_x_29) ;  /* 0x0000000000409947 */ /* 0x000fea0003800000 */
[----:B------:R-:W-:-:S13]  /*2db0*/  ISETP.NE.AND P0, PT, R142, 0x3, PT ;  /* 0x000000038e00780c */ /* 0x000fda0003f05270 */
[----:B------:R-:W-:Y:S05]  /*2dc0*/  @!P0 BRA `(.L_x_30) ;  /* 0x0000000000048947 */ /* 0x000fea0003800000 */
[----:B------:R-:W-:Y:S01]  /*2dd0*/  BPT.TRAP 0x1 ;  /* 0x000000040000795c */ /* 0x000fe20000300000 */
.L_x_30:
[----:B------:R-:W-:Y:S01]  /*2de0*/  UISETP.LT.AND UP0, UPT, UR9, 0x1, UPT ;  /* 0x000000010900788c */ /* 0x000fe2000bf01270 */
[----:B------:R-:W-:-:S03]  /*2df0*/  ISETP.GT.U32.AND P0, PT, R4, 0x1, PT ;  /* 0x000000010400780c */ /* 0x000fc60003f04070 */
[----:B------:R-:W-:-:S04]  /*2e00*/  USEL UR8, UR9, 0x1, UP0 ;  /* 0x0000000109087887 */ /* 0x000fc80008000000 */
[----:B------:R-:W-:-:S04]  /*2e10*/  UIADD3 UR8, UR5, UR9, -UR8 ;  /* 0x0000000905087290 */ /* 0x000fc8000fffe808 */
[----:B------:R-:W-:-:S04]  /*2e20*/  UIMAD.WIDE.U32 UR6, UR8, -0x55555555, URZ ;  /* 0xaaaaaaab080678a5 */ /* 0x000fc8000f8e003f */
[----:B------:R-:W-:-:S04]  /*2e30*/  USHF.R.U32.HI UR6, URZ, 0x1, UR7 ;  /* 0x000000013f067899 */ /* 0x000fc80008011607 */
[----:B------:R-:W-:-:S04]  /*2e40*/  UIMAD UR8, UR6, -0x3, UR8 ;  /* 0xfffffffd060878a4 */ /* 0x000fc8000f8e0208 */
[----:B------:R-:W-:-:S04]  /*2e50*/  ULEA UR8, UR8, UR10, 0x3 ;  /* 0x0000000a08087291 */ /* 0x000fc8000f8e183f */
[----:B------:R-:W-:-:S04]  /*2e60*/  UIADD3 UR8, UR8, 0x18, URZ ;  /* 0x0000001808087890 */ /* 0x000fc8000fffe03f */
[----:B------:R-:W-:-:S09]  /*2e70*/  UPRMT UR8, URZ, 0x654, UR8 ;  /* 0x000006543f087896 */ /* 0x000fd20008000008 */
[----:B------:R-:W-:Y:S01]  /*2e80*/  SYNCS.ARRIVE.TRANS64.RED.A1T0 RZ, [UR8], RZ ;  /* 0x000000ffffff79a7 */ /* 0x000fe20008100408 */
[----:B------:R-:W-:Y:S05]  /*2e90*/  @P0 BRA `(.L_x_29) ;  /* 0x0000000000040947 */ /* 0x000fea0003800000 */
[----:B------:R-:W-:Y:S01]  /*2ea0*/  BPT.TRAP 0x1 ;  /* 0x000000040000795c */ /* 0x000fe20000300000 */
.L_x_29:
[----:B------:R-:W0:Y:S01]  /*2eb0*/  LDC R14, c[0x0][0x288] ;  /* 0x0000a200ff0e7b82 */ /* 0x000e220000000800 */
[----:B------:R-:W-:Y:S01]  /*2ec0*/  IMAD.SHL.U32 R33, R7, 0x40, RZ ;  /* 0x0000004007217824 */ /* 0x000fe200078e00ff */
[--C-:B------:R-:W-:Y:S01]  /*2ed0*/  SHF.R.U32.HI R10, RZ, 0x2, R0.reuse ;  /* 0x00000002ff0a7819 */ /* 0x100fe20000011600 */
[----:B------:R-:W-:Y:S01]  /*2ee0*/  UIADD3 UR5, UR9, UR5, URZ ;  /* 0x0000000509057290 */ /* 0x000fe2000fffe03f */
[----:B------:R-:W-:Y:S01]  /*2ef0*/  LOP3.LUT R12, R0, 0x60, RZ, 0xc0, !PT ;  /* 0x00000060000c7812 */ /* 0x000fe200078ec0ff */
[----:B------:R-:W-:Y:S01]  /*2f00*/  IMAD.SHL.U32 R34, R6, 0x100, RZ ;  /* 0x0000010006227824 */ /* 0x000fe200078e00ff */
[----:B------:R-:W-:Y:S01]  /*2f10*/  SHF.R.U32.HI R13, RZ, 0x7, R0 ;  /* 0x00000007ff0d7819 */ /* 0x000fe20000011600 */
[----:B------:R-:W-:Y:S01]  /*2f20*/  UISETP.GT.U32.AND UP0, UPT, UR5, 0x2, UPT ;  /* 0x000000020500788c */ /* 0x000fe2000bf04070 */
[----:B------:R-:W-:Y:S01]  /*2f30*/  LOP3.LUT R11, R10, 0x7, RZ, 0xc0, !PT ;  /* 0x000000070a0b7812 */ /* 0x000fe200078ec0ff */
[C---:B------:R-:W-:Y:S01]  /*2f40*/  IMAD.SHL.U32 R26, R0.reuse, 0x2, RZ ;  /* 0x00000002001a7824 */ /* 0x040fe200078e00ff */
[----:B------:R-:W-:Y:S01]  /*2f50*/  SHF.R.U32.HI R12, RZ, 0x1, R12 ;  /* 0x00000001ff0c7819 */ /* 0x000fe2000001160c */
[----:B------:R-:W-:Y:S01]  /*2f60*/  ULDC UR12, c[0x0][0x284] ;  /* 0x0000a100000c7ab9 */ /* 0x000fe20000000800 */
[----:B------:R-:W-:Y:S01]  /*2f70*/  LOP3.LUT R10, R13, 0x1, RZ, 0xc0, !PT ;  /* 0x000000010d0a7812 */ /* 0x000fe200078ec0ff */
[----:B------:R-:W-:Y:S01]  /*2f80*/  UISETP.LT.U32.AND UP0, UPT, UR9, 0x3, UP0 ;  /* 0x000000030900788c */ /* 0x000fe20008701070 */
[----:B------:R-:W-:Y:S01]  /*2f90*/  IADD3 R15, RZ, -R12, -R11 ;  /* 0x8000000cff0f7210 */ /* 0x000fe20007ffe80b */
[----:B------:R-:W-:Y:S01]  /*2fa0*/  UISETP.GE.U32.AND UP1, UPT, UR9, 0x3, UPT ;  /* 0x000000030900788c */ /* 0x000fe2000bf26070 */
[----:B------:R-:W-:Y:S01]  /*2fb0*/  LOP3.LUT R13, R0, 0x3, RZ, 0xc0, !PT ;  /* 0x00000003000d7812 */ /* 0x000fe200078ec0ff */
[C---:B------:R-:W-:Y:S01]  /*2fc0*/  IMAD.SHL.U32 R24, R10.reuse, 0x40, RZ ;  /* 0x000000400a187824 */ /* 0x040fe200078e00ff */
[----:B------:R-:W-:Y:S01]  /*2fd0*/  SHF.R.S32.HI R29, RZ, 0x1f, R5 ;  /* 0x0000001fff1d7819 */ /* 0x000fe20000011405 */
[----:B------:R-:W-:Y:S01]  /*2fe0*/  UIMAD.WIDE.U32 UR6, UR5, -0x55555555, URZ ;  /* 0xaaaaaaab050678a5 */ /* 0x000fe2000f8e003f */
[C---:B------:R-:W-:Y:S01]  /*2ff0*/  LOP3.LUT R26, R33.reuse, 0x6, R26, 0xf8, !PT ;  /* 0x00000006211a7812 */ /* 0x040fe200078ef81a */
[----:B------:R-:W-:Y:S01]  /*3000*/  USEL UR8, URZ, 0x1, !UP0 ;  /* 0x000000013f087887 */ /* 0x000fe2000c000000 */
[----:B------:R-:W-:Y:S01]  /*3010*/  IMAD R15, R10, -0x40, R15 ;  /* 0xffffffc00a0f7824 */ /* 0x000fe200078e020f */
[----:B------:R-:W-:Y:S01]  /*3020*/  ULDC.64 UR10, c[0x0][0x5d0] ;  /* 0x00017400000a7ab9 */ /* 0x000fe20000000a00 */
[----:B0-----:R-:W-:Y:S01]  /*3030*/  ISETP.GE.AND P0, PT, R33, R14, PT ;  /* 0x0000000e2100720c */ /* 0x001fe20003f06270 */
[----:B------:R-:W-:Y:S01]  /*3040*/  IMAD R10, R13, -0x2, R14 ;  /* 0xfffffffe0d0a7824 */ /* 0x000fe200078e020e */
[----:B------:R-:W-:Y:S01]  /*3050*/  SHF.R.S32.HI R27, RZ, 0x1f, R26 ;  /* 0x0000001fff1b7819 */ /* 0x000fe2000001141a */
[----:B------:R-:W-:Y:S01]  /*3060*/  IMAD R14, R29, UR10, RZ ;  /* 0x0000000a1d0e7c24 */ /* 0x000fe2000f8e02ff */
[----:B------:R-:W-:Y:S01]  /*3070*/  ISETP.GE.OR P0, PT, R34, UR12, P0 ;  /* 0x0000000c22007c0c */ /* 0x000fe20008706670 */
[----:B------:R-:W-:Y:S01]  /*3080*/  USHF.R.U32.HI UR6, URZ, 0x1, UR7 ;  /* 0x000000013f067899 */ /* 0x000fe20008011607 */
[----:B------:R-:W-:Y:S01]  /*3090*/  LOP3.LUT R35, R24, 0x40, R11, 0xe2, !PT ;  /* 0x0000004018237812 */ /* 0x000fe200078ee20b */
[----:B------:R-:W-:Y:S01]  /*30a0*/  ULOP3.LUT UR4, UR4, UR8, URZ, 0x3c, !UPT ;  /* 0x0000000804047292 */ /* 0x000fe2000f8e3c3f */
[----:B------:R-:W-:Y:S01]  /*30b0*/  IMAD.WIDE R24, R6, 0x100, RZ ;  /* 0x0000010006187825 */ /* 0x000fe200078e02ff */
[----:B------:R-:W-:Y:S01]  /*30c0*/  UIMAD UR5, UR6, -0x3, UR5 ;  /* 0xfffffffd060578a4 */ /* 0x000fe2000f8e0205 */
[----:B------:R-:W-:Y:S01]  /*30d0*/  IADD3 R34, -R34, UR12, R15 ;  /* 0x0000000c22227c10 */ /* 0x000fe2000fffe10f */
[----:B------:R-:W-:Y:S01]  /*30e0*/  @UP1 ULOP3.LUT UR4, UR4, 0x1, UR6, 0x78, !UPT ;  /* 0x0000000104041892 */ /* 0x000fe2000f8e7806 */
[C---:B------:R-:W-:Y:S01]  /*30f0*/  IMAD R11, R5.reuse, UR11, R14 ;  /* 0x0000000b050b7c24 */ /* 0x040fe2000f8e020e */
[----:B------:R-:W-:Y:S01]  /*3100*/  LOP3.LUT R35, R24, R35, R12, 0xfe, !PT ;  /* 0x0000002318237212 */ /* 0x000fe200078efe0c */
[----:B------:R-:W-:-:S04]  /*3110*/  IMAD.WIDE.U32 R6, R5, UR10, R26 ;  /* 0x0000000a05067c25 */ /* 0x000fc8000f8e001a */
[----:B------:R-:W-:Y:S02]  /*3120*/  IMAD.IADD R7, R7, 0x1, R11 ;  /* 0x0000000107077824 */ /* 0x000fe400078e020b */
[----:B------:R-:W-:Y:S02]  /*3130*/  IMAD.IADD R33, R10, 0x1, -R33 ;  /* 0x000000010a217824 */ /* 0x000fe400078e0a21 */
[----:B------:R-:W-:Y:S01]  /*3140*/  IMAD.MOV.U32 R32, RZ, RZ, -0x1 ;  /* 0xffffffffff207424 */ /* 0x000fe200078e00ff */
[----:B------:R-:W-:Y:S06]  /*3150*/  @P0 BRA `(.L_x_31) ;  /* 0x0000004800040947 */ /* 0x000fec0003800000 */
[----:B------:R-:W0:Y:S01]  /*3160*/  LDC.64 R30, c[0x0][0x5c8] ;  /* 0x00017200ff1e7b82 */ /* 0x000e220000000a00 */
[----:B------:R-:W-:Y:S01]  /*3170*/  ULDC.64 UR6, c[0x0][0x5c0] ;  /* 0x0001700000067ab9 */ /* 0x000fe20000000a00 */
[----:B------:R-:W-:Y:S01]  /*3180*/  BSSY B0, `(.L_x_31) ;  /* 0x000047e000007945 */ /* 0x000fe20003800000 */
[-C--:B0-----:R-:W-:Y:S02]  /*3190*/  IMAD R10, R25, R30.reuse, RZ ;  /* 0x0000001e190a7224 */ /* 0x081fe400078e02ff */
[----:B------:R-:W-:-:S04]  /*31a0*/  IMAD.WIDE.U32 R6, R35, R30, R6 ;  /* 0x0000001e23067225 */ /* 0x000fc800078e0006 */
[----:B------:R-:W-:Y:S01]  /*31b0*/  IMAD R13, R35, R31, R10 ;  /* 0x0000001f230d7224 */ /* 0x000fe200078e020a */
[----:B------:R-:W-:Y:S01]  /*31c0*/  IADD3 R14, P4, R6, UR6, RZ ;  /* 0x00000006060e7c10 */ /* 0x000fe2000ff9e0ff */
[C---:B------:R-:W-:Y:S01]  /*31d0*/  IMAD.SHL.U32 R11, R30.reuse, 0x80, RZ ;  /* 0x000000801e0b7824 */ /* 0x040fe200078e00ff */
[C---:B------:R-:W-:Y:S01]  /*31e0*/  LEA R28, P2, R30.reuse, R6, 0x3 ;  /* 0x000000061e1c7211 */ /* 0x040fe200078418ff */
[----:B------:R-:W-:Y:S01]  /*31f0*/  IMAD.IADD R36, R7, 0x1, R13 ;  /* 0x0000000107247824 */ /* 0x000fe200078e020d */
[----:B------:R-:W-:Y:S02]  /*3200*/  SHF.L.U64.HI R7, R30, 0x7, R31 ;  /* 0x000000071e077819 */ /* 0x000fe4000001021f */
[----:B------:R-:W-:Y:S02]  /*3210*/  IADD3 R10, P1, P0, R6, UR6, R11 ;  /* 0x00000006060a7c10 */ /* 0x000fe4000f83e00b */
[----:B------:R-:W-:Y:S02]  /*3220*/  IADD3.X R15, R36, UR7, RZ, P4, !PT ;  /* 0x00000007240f7c10 */ /* 0x000fe4000a7fe4ff */
[----:B---3-5:R-:W-:-:S02]  /*3230*/  FSETP.NEU.AND P4, PT, R9, RZ, PT ;  /* 0x000000ff0900720b */ /* 0x028fc40003f8d000 */
[----:B------:R-:W-:Y:S02]  /*3240*/  LEA.HI.X R30, R30, R36, R31, 0x3, P2 ;  /* 0x000000241e1e7211 */ /* 0x000fe400010f1c1f */
[C---:B------:R-:W-:Y:S02]  /*3250*/  IADD3 R12, P2, R28.reuse, UR6, RZ ;  /* 0x000000061c0c7c10 */ /* 0x040fe4000ff5e0ff */
[----:B------:R-:W-:Y:S02]  /*3260*/  IADD3 R6, P5, P6, R28, UR6, R11 ;  /* 0x000000061c067c10 */ /* 0x000fe4000febe00b */
[--C-:B------:R-:W-:Y:S02]  /*3270*/  IADD3.X R11, R36, UR7, R7.reuse, P1, P0 ;  /* 0x00000007240b7c10 */ /* 0x100fe40008fe0407 */
[C---:B------:R-:W-:Y:S02]  /*3280*/  IADD3.X R13, R30.reuse, UR7, RZ, P2, !PT ;  /* 0x000000071e0d7c10 */ /* 0x040fe400097fe4ff */
[----:B------:R-:W-:Y:S01]  /*3290*/  IADD3.X R7, R30, UR7, R7, P5, P6 ;  /* 0x000000071e077c10 */ /* 0x000fe2000afec407 */
[----:B------:R-:W-:Y:S06]  /*32a0*/  @!P4 BRA `(.L_x_32) ;  /* 0x00000034009cc947 */ /* 0x000fec0003800000 */
[----:B------:R-:W-:Y:S01]  /*32b0*/  ULDC.64 UR6, c[0x0][0x5b8] ;  /* 0x00016e0000067ab9 */ /* 0x000fe20000000a00 */
[----:B------:R-:W-:Y:S01]  /*32c0*/  ISETP.GE.AND P0, PT, R34, 0x1, PT ;  /* 0x000000012200780c */ /* 0x000fe20003f06270 */
[----:B------:R-:W-:Y:S01]  /*32d0*/  IMAD R28, R29, UR6, RZ ;  /* 0x000000061d1c7c24 */ /* 0x000fe2000f8e02ff */
[----:B------:R-:W-:Y:S01]  /*32e0*/  ULDC.64 UR10, c[0x0][0x5a8] ;  /* 0x00016a00000a7ab9 */ /* 0x000fe20000000a00 */
[----:B------:R-:W-:Y:S01]  /*32f0*/  IMAD.WIDE.U32 R26, R5, UR6, R26 ;  /* 0x00000006051a7c25 */ /* 0x000fe2000f8e001a */
[----:B------:R-:W-:Y:S01]  /*3300*/  ISETP.LT.OR P4, PT, R33, 0x1, !P0 ;  /* 0x000000012100780c */ /* 0x000fe20004781670 */
[----:B------:R-:W-:Y:S02]  /*3310*/  BSSY B1, `(.L_x_33) ;  /* 0x000000c000017945 */ /* 0x000fe40003800000 */
[----:B------:R-:W-:Y:S01]  /*3320*/  IMAD R5, R5, UR7, R28 ;  /* 0x0000000705057c24 */ /* 0x000fe2000f8e021c */
[----:B------:R-:W-:Y:S02]  /*3330*/  ULDC.64 UR6, c[0x0][0x5b0] ;  /* 0x00016c0000067ab9 */ /* 0x000fe40000000a00 */
[----:B------:R-:W-:-:S02]  /*3340*/  IMAD R30, R25, UR6, RZ ;  /* 0x00000006191e7c24 */ /* 0x000fc4000f8e02ff */
[----:B------:R-:W-:Y:S02]  /*3350*/  IMAD.IADD R27, R27, 0x1, R5 ;  /* 0x000000011b1b7824 */ /* 0x000fe400078e0205 */
[C---:B------:R-:W-:Y:S02]  /*3360*/  IMAD R5, R35.reuse, UR7, R30 ;  /* 0x0000000723057c24 */ /* 0x040fe4000f8e021e */
[----:B------:R-:W-:-:S03]  /*3370*/  IMAD.WIDE.U32 R28, R35, UR6, R26 ;  /* 0x00000006231c7c25 */ /* 0x000fc6000f8e001a */
[----:B------:R-:W-:-:S04]  /*3380*/  IADD3 R28, P1, R28, UR10, RZ ;  /* 0x0000000a1c1c7c10 */ /* 0x000fc8000ff3e0ff */
[--C-:B------:R-:W-:Y:S02]  /*3390*/  IADD3.X R29, R29, UR11, R5.reuse, P1, !PT ;  /* 0x0000000b1d1d7c10 */ /* 0x100fe40008ffe405 */
[----:B------:R-:W-:Y:S01]  /*33a0*/  PRMT R5, RZ, 0x7610, R5 ;  /* 0x00007610ff057816 */ /* 0x000fe20000000005 */
[----:B------:R-:W-:Y:S06]  /*33b0*/  @P4 BRA `(.L_x_34) ;  /* 0x0000000000044947 */ /* 0x000fec0003800000 */
[----:B------:R0:W5:Y:S02]  /*33c0*/  LDG.E.U8 R5, desc[UR20][R28.64] ;  /* 0x000000141c057981 */ /* 0x000164000c1e1100 */
.L_x_34:
[----:B------:R-:W-:Y:S05]  /*33d0*/  BSYNC B1 ;  /* 0x0000000000017941 */ /* 0x000fea0003800000 */
.L_x_33:
[----:B-----5:R-:W-:Y:S01]  /*33e0*/  LOP3.LUT R5, R5, 0xff, RZ, 0xc0, !PT ;  /* 0x000000ff05057812 */ /* 0x020fe200078ec0ff */
[----:B------:R-:W-:Y:S01]  /*33f0*/  BSSY B1, `(.L_x_35) ;  /* 0x000000b000017945 */ /* 0x000fe20003800000 */
[----:B------:R-:W-:Y:S02]  /*3400*/  ISETP.LT.OR P2, PT, R33, 0x2, !P0 ;  /* 0x000000022100780c */ /* 0x000fe40004741670 */
[----:B------:R-:W-:-:S05]  /*3410*/  F2FP.F16.E4M3.UNPACK_B R5, R5 ;  /* 0x00000005ff05723e */ /* 0x000fca00020006ff */
[----:B------:R-:W-:Y:S01]  /*3420*/  HADD2.F32 R30, -RZ, R5.H0_H0 ;  /* 0x20000005ff1e7230 */ /* 0x000fe20000004100 */
[----:B------:R-:W-:-:S04]  /*3430*/  PRMT R5, RZ, 0x7610, R5 ;  /* 0x00007610ff057816 */ /* 0x000fc80000000005 */
[----:B------:R-:W-:-:S04]  /*3440*/  FMUL R30, R30, R9 ;  /* 0x000000091e1e7220 */ /* 0x000fc80000400000 */
[----:B--2---:R-:W-:-:S05]  /*3450*/  FFMA R30, R145, R8, R30 ;  /* 0x00000008911e7223 */ /* 0x004fca000000001e */
[----:B------:R-:W-:-:S05]  /*3460*/  F2FP.SATFINITE.E4M3.F32.PACK_AB_MERGE_C R31, RZ, R30, RZ ;  /* 0x0000001eff1f723e */ /* 0x000fca00048070ff */
[----:B------:R1:W-:Y:S01]  /*3470*/  @!P4 STG.E.U8 desc[UR20][R14.64], R31 ;  /* 0x0000001f0e00c986 */ /* 0x0003e2000c101114 */
[----:B------:R-:W-:Y:S05]  /*3480*/  @P2 BRA `(.L_x_36) ;  /* 0x0000000000042947 */ /* 0x000fea0003800000 */
[----:B------:R2:W5:Y:S02]  /*3490*/  LDG.E.U8 R5, desc[UR20][R28.64+0x1] ;  /* 0x000001141c057981 */ /* 0x000564000c1e1100 */
.L_x_36:
[----:B------:R-:W-:Y:S05]  /*34a0*/  BSYNC B1 ;  /* 0x0000000000017941 */ /* 0x000fea0003800000 */
.L_x_35:
[----:B-----5:R-:W-:Y:S01]  /*34b0*/  LOP3.LUT R5, R5, 0xff, RZ, 0xc0, !PT ;  /* 0x000000ff05057812 */ /* 0x020fe200078ec0ff */
[----:B------:R-:W-:Y:S01]  /*34c0*/  BSSY B1, `(.L_x_37) ;  /* 0x0000013000017945 */ /* 0x000fe20003800000 */
[----:B------:R-:W-:Y:S02]  /*34d0*/  IADD3 R37, P1, R35, 0x8, RZ ;  /* 0x0000000823257810 */ /* 0x000fe40007f3e0ff */
[----:B------:R-:W-:-:S03]  /*34e0*/  F2FP.F16.E4M3.UNPACK_B R5, R5 ;  /* 0x00000005ff05723e */ /* 0x000fc600020006ff */
[----:B-1----:R-:W-:Y:S01]  /*34f0*/  IMAD.X R31, RZ, RZ, R25, P1 ;  /* 0x000000ffff1f7224 */ /* 0x002fe200008e0619 */
[----:B------:R-:W-:Y:S01]  /*3500*/  ISETP.GE.AND P1, PT, R34, 0x9, PT ;  /* 0x000000092200780c */ /* 0x000fe20003f26270 */
[----:B------:R-:W-:Y:S02]  /*3510*/  HADD2.F32 R30, -RZ, R5.H0_H0 ;  /* 0x20000005ff1e7230 */ /* 0x000fe40000004100 */
[----:B------:R-:W-:Y:S01]  /*3520*/  IMAD R36, R31, UR6, RZ ;  /* 0x000000061f247c24 */ /* 0x000fe2000f8e02ff */
[----:B------:R-:W-:Y:S02]  /*3530*/  ISETP.LT.OR P5, PT, R33, 0x1, !P1 ;  /* 0x000000012100780c */ /* 0x000fe40004fa1670 */
[----:B------:R-:W-:Y:S01]  /*3540*/  FMUL R5, R30, R9 ;  /* 0x000000091e057220 */ /* 0x000fe20000400000 */
[----:B------:R-:W-:-:S04]  /*3550*/  IMAD.WIDE.U32 R30, R37, UR6, R26 ;  /* 0x00000006251e7c25 */ /* 0x000fc8000f8e001a */
[----:B------:R-:W-:Y:S01]  /*3560*/  FFMA R5, R140, R8, R5 ;  /* 0x000000088c057223 */ /* 0x000fe20000000005 */
[----:B------:R-:W-:Y:S01]  /*3570*/  IMAD R37, R37, UR7, R36 ;  /* 0x0000000725257c24 */ /* 0x000fe2000f8e0224 */
[----:B------:R-:W-:-:S03]  /*3580*/  IADD3 R30, P4, R30, UR10, RZ ;  /* 0x0000000a1e1e7c10 */ /* 0x000fc6000ff9e0ff */
[----:B------:R-:W-:Y:S02]  /*3590*/  F2FP.SATFINITE.E4M3.F32.PACK_AB_MERGE_C R39, RZ, R5, RZ ;  /* 0x00000005ff27723e */ /* 0x000fe400048070ff */
[----:B------:R-:W-:Y:S02]  /*35a0*/  IADD3.X R31, R31, UR11, R37, P4, !PT ;  /* 0x0000000b1f1f7c10 */ /* 0x000fe4000a7fe425 */
[----:B------:R-:W-:Y:S01]  /*35b0*/  PRMT R5, RZ, 0x7610, R5 ;  /* 0x00007610ff057816 */ /* 0x000fe20000000005 */
[----:B------:R1:W-:Y:S01]  /*35c0*/  @!P2 STG.E.U8 desc[UR20][R14.64+0x1], R39 ;  /* 0x000001270e00a986 */ /* 0x0003e2000c101114 */
[----:B------:R-:W-:Y:S05]  /*35d0*/  @P5 BRA `(.L_x_38) ;  /* 0x0000000000045947 */ /* 0x000fea0003800000 */
[----:B------:R3:W5:Y:S02]  /*35e0*/  LDG.E.U8 R5, desc[UR20][R30.64] ;  /* 0x000000141e057981 */ /* 0x000764000c1e1100 */
.L_x_38:
[----:B------:R-:W-:Y:S05]  /*35f0*/  BSYNC B1 ;  /* 0x0000000000017941 */ /* 0x000fea0003800000 */
.L_x_37:
[----:B-----5:R-:W-:Y:S01]  /*3600*/  LOP3.LUT R5, R5, 0xff, RZ, 0xc0, !PT ;  /* 0x000000ff05057812 */ /* 0x020fe200078ec0ff */
[----:B------:R-:W-:Y:S01]  /*3610*/  BSSY B1, `(.L_x_39) ;  /* 0x000000b000017945 */ /* 0x000fe20003800000 */
[----:B------:R-:W-:Y:S02]  /*3620*/  ISETP.LT.OR P2, PT, R33, 0x2, !P1 ;  /* 0x000000022100780c */ /* 0x000fe40004f41670 */
[----:B------:R-:W-:-:S05]  /*3630*/  F2FP.F16.E4M3.UNPACK_B R5, R5 ;  /* 0x00000005ff05723e */ /* 0x000fca00020006ff */
[----:B------:R-:W-:Y:S01]  /*3640*/  HADD2.F32 R36, -RZ, R5.H0_H0 ;  /* 0x20000005ff247230 */ /* 0x000fe20000004100 */
[----:B------:R-:W-:-:S04]  /*3650*/  PRMT R5, RZ, 0x7610, R5 ;  /* 0x00007610ff057816 */ /* 0x000fc80000000005 */
[----:B------:R-:W-:-:S04]  /*3660*/  FMUL R36, R36, R9 ;  /* 0x0000000924247220 */ /* 0x000fc80000400000 */
[----:B------:R-:W-:-:S05]  /*3670*/  FFMA R36, R143, R8, R36 ;  /* 0x000000088f247223 */ /* 0x000fca0000000024 */
[----:B------:R-:W-:-:S05]  /*3680*/  F2FP.SATFINITE.E4M3.F32.PACK_AB_MERGE_C R37, RZ, R36, RZ ;  /* 0x00000024ff25723e */ /* 0x000fca00048070ff */
[----:B------:R4:W-:Y:S01]  /*3690*/  @!P5 STG.E.U8 desc[UR20][R12.64], R37 ;  /* 0x000000250c00d986 */ /* 0x0009e2000c101114 */
[----:B------:R-:W-:Y:S05]  /*36a0*/  @P2 BRA `(.L_x_40) ;  /* 0x0000000000042947 */ /* 0x000fea0003800000 */
[----:B------:R0:W5:Y:S02]  /*36b0*/  LDG.E.U8 R5, desc[UR20][R30.64+0x1] ;  /* 0x000001141e057981 */ /* 0x000164000c1e1100 */
.L_x_40:
[----:B------:R-:W-:Y:S05]  /*36c0*/  BSYNC B1 ;  /* 0x0000000000017941 */ /* 0x000fea0003800000 */
.L_x_39:
[----:B-----5:R-:W-:Y:S01]  /*36d0*/  LOP3.LUT R5, R5, 0xff, RZ, 0xc0, !PT ;  /* 0x000000ff05057812 */ /* 0x020fe200078ec0ff */
[----:B------:R-:W-:Y:S01]  /*36e0*/  BSSY B1, `(.L_x_41) ;  /* 0x000000b000017945 */ /* 0x000fe20003800000 */
[----:B------:R-:W-:Y:S02]  /*36f0*/  ISETP.LT.OR P4, PT, R33, 0x9, !P0 ;  /* 0x000000092100780c */ /* 0x000fe40004781670 */
[----:B------:R-:W-:-:S05]  /*3700*/  F2FP.F16.E4M3.UNPACK_B R5, R5 ;  /* 0x00000005ff05723e */ /* 0x000fca00020006ff */
[----:B------:R-:W-:-:S05]  /*3710*/  HADD2.F32 R36, -RZ, R5.H0_H0 ;  /* 0x20000005ff247230 */ /* 0x000fca0000004100 */
[----:B------:R-:W-:-:S04]  /*3720*/  FMUL R5, R36, R9 ;  /* 0x0000000924057220 */ /* 0x000fc80000400000 */
[----:B------:R-:W-:-:S05]  /*3730*/  FFMA R5, R138, R8, R5 ;  /* 0x000000088a057223 */ /* 0x000fca0000000005 */
[----:B----4-:R-:W-:Y:S02]  /*3740*/  F2FP.SATFINITE.E4M3.F32.PACK_AB_MERGE_C R37, RZ, R5, RZ ;  /* 0x00000005ff25723e */ /* 0x010fe400048070ff */
[----:B------:R-:W-:-:S03]  /*3750*/  PRMT R5, RZ, 0x7610, R5 ;  /* 0x00007610ff057816 */ /* 0x000fc60000000005 */
[----:B------:R4:W-:Y:S01]  /*3760*/  @!P2 STG.E.U8 desc[UR20][R12.64+0x1], R37 ;  /* 0x000001250c00a986 */ /* 0x0009e2000c101114 */
[----:B------:R-:W-:Y:S05]  /*3770*/  @P4 BRA `(.L_x_42) ;  /* 0x0000000000044947 */ /* 0x000fea0003800000 */
[----:B------:R0:W5:Y:S02]  /*3780*/  LDG.E.U8 R5, desc[UR20][R28.64+0x8] ;  /* 0x000008141c057981 */ /* 0x000164000c1e1100 */
.L_x_42:
[----:B------:R-:W-:Y:S05]  /*3790*/  BSYNC B1 ;  /* 0x0000000000017941 */ /* 0x000fea0003800000 */
.L_x_41:
        /* <DEDUP_REMOVED lines=8> */
[----:B----4-:R-:W-:-:S05]  /*3820*/  F2FP.SATFINITE.E4M3.F32.PACK_AB_MERGE_C R37, RZ, R36, RZ ;  /* 0x00000024ff25723e */ /* 0x010fca00048070ff */
[----:B------:R4:W-:Y:S01]  /*3830*/  @!P4 STG.E.U8 desc[UR20][R14.64+0x8], R37 ;  /* 0x000008250e00c986 */ /* 0x0009e2000c101114 */
[----:B------:R-:W-:Y:S05]  /*3840*/  @P2 BRA `(.L_x_44) ;  /* 0x0000000000042947 */ /* 0x000fea0003800000 */
[----:B------:R0:W5:Y:S02]  /*3850*/  LDG.E.U8 R5, desc[UR20][R28.64+0x9] ;  /* 0x000009141c057981 */ /* 0x000164000c1e1100 */
.L_x_44:
[----:B------:R-:W-:Y:S05]  /*3860*/  BSYNC B1 ;  /* 0x0000000000017941 */ /* 0x000fea0003800000 */
.L_x_43:
        /* <DEDUP_REMOVED lines=12> */
.L_x_46:
[----:B------:R-:W-:Y:S05]  /*3930*/  BSYNC B1 ;  /* 0x0000000000017941 */ /* 0x000fea0003800000 */
.L_x_45:
        /* <DEDUP_REMOVED lines=12> */
.L_x_48:
[----:B------:R-:W-:Y:S05]  /*3a00*/  BSYNC B1 ;  /* 0x0000000000017941 */ /* 0x000fea0003800000 */
.L_x_47:
        /* <DEDUP_REMOVED lines=12> */
.L_x_50:
[----:B------:R-:W-:Y:S05]  /*3ad0*/  BSYNC B1 ;  /* 0x0000000000017941 */ /* 0x000fea0003800000 */
.L_x_49:
        /* <DEDUP_REMOVED lines=12> */
.L_x_52:
[----:B------:R-:W-:Y:S05]  /*3ba0*/  BSYNC B1 ;  /* 0x0000000000017941 */ /* 0x000fea0003800000 */
.L_x_51:
        /* <DEDUP_REMOVED lines=12> */
.L_x_54:
[----:B------:R-:W-:Y:S05]  /*3c70*/  BSYNC B1 ;  /* 0x0000000000017941 */ /* 0x000fea0003800000 */
.L_x_53:
        /* <DEDUP_REMOVED lines=12> */
.L_x_56:
[----:B------:R-:W-:Y:S05]  /*3d40*/  BSYNC B1 ;  /* 0x0000000000017941 */ /* 0x000fea0003800000 */
.L_x_55:
        /* <DEDUP_REMOVED lines=12> */
.L_x_58:
[----:B------:R-:W-:Y:S05]  /*3e10*/  BSYNC B1 ;  /* 0x0000000000017941 */ /* 0x000fea0003800000 */
.L_x_57:
        /* <DEDUP_REMOVED lines=12> */
.L_x_60:
[----:B------:R-:W-:Y:S05]  /*3ee0*/  BSYNC B1 ;  /* 0x0000000000017941 */ /* 0x000fea0003800000 */
.L_x_59:
        /* <DEDUP_REMOVED lines=12> */
.L_x_62:
[----:B------:R-:W-:Y:S05]  /*3fb0*/  BSYNC B1 ;  /* 0x0000000000017941 */ /* 0x000fea0003800000 */
.L_x_61:
        /* <DEDUP_REMOVED lines=12> */
.L_x_64:
[----:B------:R-:W-:Y:S05]  /*4080*/  BSYNC B1 ;  /* 0x0000000000017941 */ /* 0x000fea0003800000 */
.L_x_63:
        /* <DEDUP_REMOVED lines=12> */
.L_x_66:
[----:B------:R-:W-:Y:S05]  /*4150*/  BSYNC B1 ;  /* 0x0000000000017941 */ /* 0x000fea0003800000 */
.L_x_65:
        /* <DEDUP_REMOVED lines=12> */
.L_x_68:
[----:B------:R-:W-:Y:S05]  /*4220*/  BSYNC B1 ;  /* 0x0000000000017941 */ /* 0x000fea0003800000 */
.L_x_67:
        /* <DEDUP_REMOVED lines=12> */
.L_x_70:
[----:B------:R-:W-:Y:S05]  /*42f0*/  BSYNC B1 ;  /* 0x0000000000017941 */ /* 0x000fea0003800000 */
.L_x_69:
        /* <DEDUP_REMOVED lines=12> */
.L_x_72:
[----:B------:R-:W-:Y:S05]  /*43c0*/  BSYNC B1 ;  /* 0x0000000000017941 */ /* 0x000fea0003800000 */
.L_x_71:
        /* <DEDUP_REMOVED lines=12> */
.L_x_74:
[----:B------:R-:W-:Y:S05]  /*4490*/  BSYNC B1 ;  /* 0x0000000000017941 */ /* 0x000fea0003800000 */
.L_x_73:
        /* <DEDUP_REMOVED lines=12> */
.L_x_76:
[----:B------:R-:W-:Y:S05]  /*4560*/  BSYNC B1 ;  /* 0x0000000000017941 */ /* 0x000fea0003800000 */
.L_x_75:
        /* <DEDUP_REMOVED lines=12> */
.L_x_78:
[----:B------:R-:W-:Y:S05]  /*4630*/  BSYNC B1 ;  /* 0x0000000000017941 */ /* 0x000fea0003800000 */
.L_x_77:
        /* <DEDUP_REMOVED lines=12> */
.L_x_80:
[----:B------:R-:W-:Y:S05]  /*4700*/  BSYNC B1 ;  /* 0x0000000000017941 */ /* 0x000fea0003800000 */
.L_x_79:
        /* <DEDUP_REMOVED lines=12> */
.L_x_82:
[----:B------:R-:W-:Y:S05]  /*47d0*/  BSYNC B1 ;  /* 0x0000000000017941 */ /* 0x000fea0003800000 */
.L_x_81:
        /* <DEDUP_REMOVED lines=12> */
.L_x_84:
[----:B------:R-:W-:Y:S05]  /*48a0*/  BSYNC B1 ;  /* 0x0000000000017941 */ /* 0x000fea0003800000 */
.L_x_83:
        /* <DEDUP_REMOVED lines=12> */
.L_x_86:
[----:B------:R-:W-:Y:S05]  /*4970*/  BSYNC B1 ;  /* 0x0000000000017941 */ /* 0x000fea0003800000 */
.L_x_85:
        /* <DEDUP_REMOVED lines=12> */
.L_x_88:
[----:B------:R-:W-:Y:S05]  /*4a40*/  BSYNC B1 ;  /* 0x0000000000017941 */ /* 0x000fea0003800000 */
.L_x_87:
        /* <DEDUP_REMOVED lines=12> */
.L_x_90:
[----:B------:R-:W-:Y:S05]  /*4b10*/  BSYNC B1 ;  /* 0x0000000000017941 */ /* 0x000fea0003800000 */
.L_x_89:
        /* <DEDUP_REMOVED lines=12> */
.L_x_92:
[----:B------:R-:W-:Y:S05]  /*4be0*/  BSYNC B1 ;  /* 0x0000000000017941 */ /* 0x000fea0003800000 */
.L_x_91:
[----:B-----5:R-:W-:Y:S01]  /*4bf0*/  LOP3.LUT R5, R5, 0xff, RZ, 0xc0, !PT ;  /* 0x000000ff05057812 */ /* 0x020fe200078ec0ff */
[----:B------:R-:W-:Y:S01]  /*4c00*/  BSSY B1, `(.L_x_93) ;  /* 0x000000b000017945 */ /* 0x000fe20003800000 */
[----:B------:R-:W-:Y:S02]  /*4c10*/  ISETP.LT.OR P2, PT, R33, 0x39, !P1 ;  /* 0x000000392100780c */ /* 0x000fe40004f41670 */
[----:B------:R-:W-:-:S05]  /*4c20*/  F2FP.F16.E4M3.UNPACK_B R5, R5 ;  /* 0x00000005ff05723e */ /* 0x000fca00020006ff */
[----:B0-2---:R-:W-:-:S05]  /*4c30*/  HADD2.F32 R28, -RZ, R5.H0_H0 ;  /* 0x20000005ff1c7230 */ /* 0x005fca0000004100 */
[----:B------:R-:W-:-:S04]  /*4c40*/  FMUL R5, R28, R9 ;  /* 0x000000091c057220 */ /* 0x000fc80000400000 */
[----:B------:R-:W-:-:S05]  /*4c50*/  FFMA R5, R112, R8, R5 ;  /* 0x0000000870057223 */ /* 0x000fca0000000005 */
[----:B------:R-:W-:Y:S02]  /*4c60*/  F2FP.SATFINITE.E4M3.F32.PACK_AB_MERGE_C R29, RZ, R5, RZ ;  /* 0x00000005ff1d723e */ /* 0x000fe400048070ff */
[----:B------:R-:W-:-:S03]  /*4c70*/  PRMT R5, RZ, 0x7610, R5 ;  /* 0x00007610ff057816 */ /* 0x000fc60000000005 */
[----:B------:R0:W-:Y:S01]  /*4c80*/  @!P0 STG.E.U8 desc[UR20][R14.64+0x39], R29 ;  /* 0x0000391d0e008986 */ /* 0x0001e2000c101114 */
[----:B------:R-:W-:Y:S05]  /*4c90*/  @P2 BRA `(.L_x_94) ;  /* 0x0000000000042947 */ /* 0x000fea0003800000 */
[----:B------:R2:W5:Y:S02]  /*4ca0*/  LDG.E.U8 R5, desc[UR20][R30.64+0x38] ;  /* 0x000038141e057981 */ /* 0x000564000c1e1100 */
.L_x_94:
[----:B------:R-:W-:Y:S05]  /*4cb0*/  BSYNC B1 ;  /* 0x0000000000017941 */ /* 0x000fea0003800000 */
.L_x_93:
[----:B-----5:R-:W-:Y:S01]  /*4cc0*/  LOP3.LUT R5, R5, 0xff, RZ, 0xc0, !PT ;  /* 0x000000ff05057812 */ /* 0x020fe200078ec0ff */
[----:B------:R-:W-:Y:S01]  /*4cd0*/  BSSY B1, `(.L_x_95) ;  /* 0x000000b000017945 */ /* 0x000fe20003800000 */
[----:B------:R-:W-:Y:S02]  /*4ce0*/  ISETP.LT.OR P1, PT, R33, 0x3a, !P1 ;  /* 0x0000003a2100780c */ /* 0x000fe40004f21670 */
[----:B------:R-:W-:-:S05]  /*4cf0*/  F2FP.F16.E4M3.UNPACK_B R5, R5 ;  /* 0x00000005ff05723e */ /* 0x000fca00020006ff */
[----:B01--4-:R-:W-:Y:S01]  /*4d00*/  HADD2.F32 R14, -RZ, R5.H0_H0 ;  /* 0x20000005ff0e7230 */ /* 0x013fe20000004100 */
[----:B------:R-:W-:-:S04]  /*4d10*/  PRMT R5, RZ, 0x7610, R5 ;  /* 0x00007610ff057816 */ /* 0x000fc80000000005 */
[----:B------:R-:W-:-:S04]  /*4d20*/  FMUL R14, R14, R9 ;  /* 0x000000090e0e7220 */ /* 0x000fc80000400000 */
[----:B------:R-:W-:-:S05]  /*4d30*/  FFMA R14, R115, R8, R14 ;  /* 0x00000008730e7223 */ /* 0x000fca000000000e */
[----:B------:R-:W-:-:S05]  /*4d40*/  F2FP.SATFINITE.E4M3.F32.PACK_AB_MERGE_C R15, RZ, R14, RZ ;  /* 0x0000000eff0f723e */ /* 0x000fca00048070ff */
[----:B------:R0:W-:Y:S01]  /*4d50*/  @!P2 STG.E.U8 desc[UR20][R12.64+0x38], R15 ;  /* 0x0000380f0c00a986 */ /* 0x0001e2000c101114 */
[----:B------:R-:W-:Y:S05]  /*4d60*/  @P1 BRA `(.L_x_96) ;  /* 0x0000000000041947 */ /* 0x000fea0003800000 */
[----:B------:R1:W5:Y:S02]  /*4d70*/  LDG.E.U8 R5, desc[UR20][R30.64+0x39] ;  /* 0x000039141e057981 */ /* 0x000364000c1e1100 */
.L_x_96:
[----:B------:R-:W-:Y:S05]  /*4d80*/  BSYNC B1 ;  /* 0x0000000000017941 */ /* 0x000fea0003800000 */
.L_x_95:
[----:B-----5:R-:W-:Y:S01]  /*4d90*/  LOP3.LUT R5, R5, 0xff, RZ, 0xc0, !PT ;  /* 0x000000ff05057812 */ /* 0x020fe200078ec0ff */
[----:B------:R-:W-:Y:S01]  /*4da0*/  BSSY B1, `(.L_x_97) ;  /* 0x0000013000017945 */ /* 0x000fe20003800000 */
[----:B------:R-:W-:Y:S02]  /*4db0*/  IADD3 R29, P0, R35, 0x80, RZ ;  /* 0x00000080231d7810 */ /* 0x000fe40007f1e0ff */
[----:B------:R-:W-:-:S03]  /*4dc0*/  F2FP.F16.E4M3.UNPACK_B R5, R5 ;  /* 0x00000005ff05723e */ /* 0x000fc600020006ff */
[----:B0-----:R-:W-:Y:S01]  /*4dd0*/  IMAD.X R15, RZ, RZ, R25, P0 ;  /* 0x000000ffff0f7224 */ /* 0x001fe200000e0619 */
        /* <DEDUP_REMOVED lines=9> */
[----:B-123--:R-:W-:Y:S02]  /*4e70*/  F2FP.SATFINITE.E4M3.F32.PACK_AB_MERGE_C R31, RZ, R5, RZ ;  /* 0x00000005ff1f723e */ /* 0x00efe400048070ff */
[----:B------:R-:W-:Y:S02]  /*4e80*/  IADD3.X R15, R15, UR11, R29, P2, !PT ;  /* 0x0000000b0f0f7c10 */ /* 0x000fe400097fe41d */
[----:B------:R-:W-:Y:S01]  /*4e90*/  PRMT R5, RZ, 0x7610, R5 ;  /* 0x00007610ff057816 */ /* 0x000fe20000000005 */
[----:B------:R0:W-:Y:S01]  /*4ea0*/  @!P1 STG.E.U8 desc[UR20][R12.64+0x39], R31 ;  /* 0x0000391f0c009986 */ /* 0x0001e2000c101114 */
[----:B------:R-:W-:Y:S05]  /*4eb0*/  @P4 BRA `(.L_x_98) ;  /* 0x0000000000044947 */ /* 0x000fea0003800000 */
[----:B------:R1:W5:Y:S02]  /*4ec0*/  LDG.E.U8 R5, desc[UR20][R14.64] ;  /* 0x000000140e057981 */ /* 0x000364000c1e1100 */
.L_x_98:
[----:B------:R-:W-:Y:S05]  /*4ed0*/  BSYNC B1 ;  /* 0x0000000000017941 */ /* 0x000fea0003800000 */
.L_x_97:
[----:B-----5:R-:W-:Y:S01]  /*4ee0*/  LOP3.LUT R5, R5, 0xff, RZ, 0xc0, !PT ;  /* 0x000000ff05057812 */ /* 0x020fe200078ec0ff */
[----:B------:R-:W-:Y:S01]  /*4ef0*/  BSSY B1, `(.L_x_99) ;  /* 0x000000b000017945 */ /* 0x000fe20003800000 */
[----:B------:R-:W-:Y:S02]  /*4f00*/  ISETP.LT.OR P2, PT, R33, 0x2, !P0 ;  /* 0x000000022100780c */ /* 0x000fe40004741670 */
[----:B------:R-:W-:-:S05]  /*4f10*/  F2FP.F16.E4M3.UNPACK_B R5, R5 ;  /* 0x00000005ff05723e */ /* 0x000fca00020006ff */
[----:B0-----:R-:W-:Y:S01]  /*4f20*/  HADD2.F32 R12, -RZ, R5.H0_H0 ;  /* 0x20000005ff0c7230 */ /* 0x001fe20000004100 */
[----:B------:R-:W-:-:S04]  /*4f30*/  PRMT R5, RZ, 0x7610, R5 ;  /* 0x00007610ff057816 */ /* 0x000fc80000000005 */
[----:B------:R-:W-:-:S04]  /*4f40*/  FMUL R12, R12, R9 ;  /* 0x000000090c0c7220 */ /* 0x000fc80000400000 */
[----:B------:R-:W-:-:S05]  /*4f50*/  FFMA R12, R113, R8, R12 ;  /* 0x00000008710c7223 */ /* 0x000fca000000000c */
[----:B------:R-:W-:-:S05]  /*4f60*/  F2FP.SATFINITE.E4M3.F32.PACK_AB_MERGE_C R13, RZ, R12, RZ ;  /* 0x0000000cff0d723e */ /* 0x000fca00048070ff */
[----:B------:R0:W-:Y:S01]  /*4f70*/  @!P4 STG.E.U8 desc[UR20][R10.64], R13 ;  /* 0x0000000d0a00c986 */ /* 0x0001e2000c101114 */
[----:B------:R-:W-:Y:S05]  /*4f80*/  @P2 BRA `(.L_x_100) ;  /* 0x0000000000042947 */ /* 0x000fea0003800000 */
[----:B------:R2:W5:Y:S02]  /*4f90*/  LDG.E.U8 R5, desc[UR20][R14.64+0x1] ;  /* 0x000001140e057981 */ /* 0x000564000c1e1100 */
.L_x_100:
[----:B------:R-:W-:Y:S05]  /*4fa0*/  BSYNC B1 ;  /* 0x0000000000017941 */ /* 0x000fea0003800000 */
.L_x_99:
[----:B-----5:R-:W-:Y:S01]  /*4fb0*/  LOP3.LUT R5, R5, 0xff, RZ, 0xc0, !PT ;  /* 0x000000ff05057812 */ /* 0x020fe200078ec0ff */
[----:B------:R-:W-:Y:S01]  /*4fc0*/  BSSY B1, `(.L_x_101) ;  /* 0x0000013000017945 */ /* 0x000fe20003800000 */
[----:B------:R-:W-:Y:S02]  /*4fd0*/  IADD3 R35, P1, R35, 0x88, RZ ;  /* 0x0000008823237810 */ /* 0x000fe40007f3e0ff */
[----:B------:R-:W-:-:S03]  /*4fe0*/  F2FP.F16.E4M3.UNPACK_B R5, R5 ;  /* 0x00000005ff05723e */ /* 0x000fc600020006ff */
[----:B------:R-:W-:Y:S01]  /*4ff0*/  IMAD.X R24, RZ, RZ, R25, P1 ;  /* 0x000000ffff187224 */ /* 0x000fe200008e0619 */
[----:B------:R-:W-:Y:S01]  /*5000*/  ISETP.GE.AND P1, PT, R34, 0x89, PT ;  /* 0x000000892200780c */ /* 0x000fe20003f26270 */
[----:B------:R-:W-:Y:S02]  /*5010*/  HADD2.F32 R12, -RZ, R5.H0_H0 ;  /* 0x20000005ff0c7230 */ /* 0x000fe40000004100 */
[----:B------:R-:W-:Y:S01]  /*5020*/  IMAD R24, R24, UR6, RZ ;  /* 0x0000000618187c24 */ /* 0x000fe2000f8e02ff */
[----:B------:R-:W-:Y:S01]  /*5030*/  ISETP.LT.OR P5, PT, R33, 0x1, !P1 ;  /* 0x000000012100780c */ /* 0x000fe20004fa1670 */
[----:B------:R-:W-:-:S04]  /*5040*/  IMAD.WIDE.U32 R26, R35, UR6, R26 ;  /* 0x00000006231a7c25 */ /* 0x000fc8000f8e001a */
[----:B------:R-:W-:Y:S01]  /*5050*/  FMUL R5, R12, R9 ;  /* 0x000000090c057220 */ /* 0x000fe20000400000 */
[----:B------:R-:W-:-:S03]  /*5060*/  IMAD R35, R35, UR7, R24 ;  /* 0x0000000723237c24 */ /* 0x000fc6000f8e0218 */
[----:B------:R-:W-:Y:S01]  /*5070*/  FFMA R5, R108, R8, R5 ;  /* 0x000000086c057223 */ /* 0x000fe20000000005 */
[----:B------:R-:W-:-:S04]  /*5080*/  IADD3 R12, P4, R26, UR10, RZ ;  /* 0x0000000a1a0c7c10 */ /* 0x000fc8000ff9e0ff */
[----:B------:R-:W-:Y:S02]  /*5090*/  F2FP.SATFINITE.E4M3.F32.PACK_AB_MERGE_C R25, RZ, R5, RZ ;  /* 0x00000005ff19723e */ /* 0x000fe400048070ff */
[----:B0-----:R-:W-:Y:S02]  /*50a0*/  IADD3.X R13, R27, UR11, R35, P4, !PT ;  /* 0x0000000b1b0d7c10 */ /* 0x001fe4000a7fe423 */
[----:B------:R-:W-:Y:S01]  /*50b0*/  PRMT R5, RZ, 0x7610, R5 ;  /* 0x00007610ff057816 */ /* 0x000fe20000000005 */
[----:B------:R0:W-:Y:S01]  /*50c0*/  @!P2 STG.E.U8 desc[UR20][R10.64+0x1], R25 ;  /* 0x000001190a00a986 */ /* 0x0001e2000c101114 */
[----:B------:R-:W-:Y:S05]  /*50d0*/  @P5 BRA `(.L_x_102) ;  /* 0x0000000000045947 */ /* 0x000fea0003800000 */
[----:B------:R3:W5:Y:S02]  /*50e0*/  LDG.E.U8 R5, desc[UR20][R12.64] ;  /* 0x000000140c057981 */ /* 0x000764000c1e1100 */
.L_x_102:
[----:B------:R-:W-:Y:S05]  /*50f0*/  BSYNC B1 ;  /* 0x0000000000017941 */ /* 0x000fea0003800000 */
.L_x_101:
        /* <DEDUP_REMOVED lines=8> */
[----:B0-----:R-:W-:-:S05]  /*5180*/  F2FP.SATFINITE.E4M3.F32.PACK_AB_MERGE_C R25, RZ, R24, RZ ;  /* 0x00000018ff19723e */ /* 0x001fca00048070ff */
[----:B------:R0:W-:Y:S01]  /*5190*/  @!P5 STG.E.U8 desc[UR20][R6.64], R25 ;  /* 0x000000190600d986 */ /* 0x0001e2000c101114 */
[----:B------:R-:W-:Y:S05]  /*51a0*/  @P2 BRA `(.L_x_104) ;  /* 0x0000000000042947 */ /* 0x000fea0003800000 */
[----:B------:R4:W5:Y:S02]  /*51b0*/  LDG.E.U8 R5, desc[UR20][R12.64+0x1] ;  /* 0x000001140c057981 */ /* 0x000964000c1e1100 */
.L_x_104:
[----:B------:R-:W-:Y:S05]  /*51c0*/  BSYNC B1 ;  /* 0x0000000000017941 */ /* 0x000fea0003800000 */
.L_x_103:
[----:B-----5:R-:W-:Y:S01]  /*51d0*/  LOP3.LUT R5, R5, 0xff, RZ, 0xc0, !PT ;  /* 0x000000ff05057812 */ /* 0x020fe200078ec0ff */
[----:B------:R-:W-:Y:S01]  /*51e0*/  BSSY B1, `(.L_x_105) ;  /* 0x000000b000017945 */ /* 0x000fe20003800000 */
[----:B------:R-:W-:Y:S02]  /*51f0*/  ISETP.LT.OR P4, PT, R33, 0x9, !P0 ;  /* 0x000000092100780c */ /* 0x000fe40004781670 */
[----:B------:R-:W-:-:S05]  /*5200*/  F2FP.F16.E4M3.UNPACK_B R5, R5 ;  /* 0x00000005ff05723e */ /* 0x000fca00020006ff */
[----:B------:R-:W-:-:S05]  /*5210*/  HADD2.F32 R24, -RZ, R5.H0_H0 ;  /* 0x20000005ff187230 */ /* 0x000fca0000004100 */
[----:B------:R-:W-:-:S04]  /*5220*/  FMUL R5, R24, R9 ;  /* 0x0000000918057220 */ /* 0x000fc80000400000 */
[----:B------:R-:W-:-:S05]  /*5230*/  FFMA R5, R106, R8, R5 ;  /* 0x000000086a057223 */ /* 0x000fca0000000005 */
[----:B0-----:R-:W-:Y:S02]  /*5240*/  F2FP.SATFINITE.E4M3.F32.PACK_AB_MERGE_C R25, RZ, R5, RZ ;  /* 0x00000005ff19723e */ /* 0x001fe400048070ff */
[----:B------:R-:W-:-:S03]  /*5250*/  PRMT R5, RZ, 0x7610, R5 ;  /* 0x00007610ff057816 */ /* 0x000fc60000000005 */
[----:B------:R0:W-:Y:S01]  /*5260*/  @!P2 STG.E.U8 desc[UR20][R6.64+0x1], R25 ;  /* 0x000001190600a986 */ /* 0x0001e2000c101114 */
[----:B------:R-:W-:Y:S05]  /*5270*/  @P4 BRA `(.L_x_106) ;  /* 0x0000000000044947 */ /* 0x000fea0003800000 */
[----:B------:R0:W5:Y:S02]  /*5280*/  LDG.E.U8 R5, desc[UR20][R14.64+0x8] ;  /* 0x000008140e057981 */ /* 0x000164000c1e1100 */
.L_x_106:
[----:B------:R-:W-:Y:S05]  /*5290*/  BSYNC B1 ;  /* 0x0000000000017941 */ /* 0x000fea0003800000 */
.L_x_105:
        /* <DEDUP_REMOVED lines=12> */
.L_x_108:
[----:B------:R-:W-:Y:S05]  /*5360*/  BSYNC B1 ;  /* 0x0000000000017941 */ /* 0x000fea0003800000 */
.L_x_107:
        /* <DEDUP_REMOVED lines=12> */
.L_x_110:
[----:B------:R-:W-:Y:S05]  /*5430*/  BSYNC B1 ;  /* 0x0000000000017941 */ /* 0x000fea0003800000 */
.L_x_109:
        /* <DEDUP_REMOVED lines=12> */
.L_x_112:
[----:B------:R-:W-:Y:S05]  /*5500*/  BSYNC B1 ;  /* 0x0000000000017941 */ /* 0x000fea0003800000 */
.L_x_111:
        /* <DEDUP_REMOVED lines=12> */
.L_x_114:
[----:B------:R-:W-:Y:S05]  /*55d0*/  BSYNC B1 ;  /* 0x0000000000017941 */ /* 0x000fea0003800000 */
.L_x_113:
        /* <DEDUP_REMOVED lines=12> */
.L_x_116:
[----:B------:R-:W-:Y:S05]  /*56a0*/  BSYNC B1 ;  /* 0x0000000000017941 */ /* 0x000fea0003800000 */
.L_x_115:
        /* <DEDUP_REMOVED lines=12> */
.L_x_118:
[----:B------:R-:W-:Y:S05]  /*5770*/  BSYNC B1 ;  /* 0x0000000000017941 */ /* 0x000fea0003800000 */
.L_x_117:
        /* <DEDUP_REMOVED lines=12> */
.L_x_120:
[----:B------:R-:W-:Y:S05]  /*5840*/  BSYNC B1 ;  /* 0x0000000000017941 */ /* 0x000fea0003800000 */
.L_x_119:
        /* <DEDUP_REMOVED lines=12> */
.L_x_122:
[----:B------:R-:W-:Y:S05]  /*5910*/  BSYNC B1 ;  /* 0x0000000000017941 */ /* 0x000fea0003800000 */
.L_x_121:
        /* <DEDUP_REMOVED lines=12> */
.L_x_124:
[----:B------:R-:W-:Y:S05]  /*59e0*/  BSYNC B1 ;  /* 0x0000000000017941 */ /* 0x000fea0003800000 */
.L_x_123:
        /* <DEDUP_REMOVED lines=12> */
.L_x_126:
[----:B------:R-:W-:Y:S05]  /*5ab0*/  BSYNC B1 ;  /* 0x0000000000017941 */ /* 0x000fea0003800000 */
.L_x_125:
        /* <DEDUP_REMOVED lines=12> */
.L_x_128:
[----:B------:R-:W-:Y:S05]  /*5b80*/  BSYNC B1 ;  /* 0x0000000000017941 */ /* 0x000fea0003800000 */
.L_x_127:
        /* <DEDUP_REMOVED lines=12> */
.L_x_130:
[----:B------:R-:W-:Y:S05]  /*5c50*/  BSYNC B1 ;  /* 0x0000000000017941 */ /* 0x000fea0003800000 */
.L_x_129:
        /* <DEDUP_REMOVED lines=12> */
.L_x_132:
[----:B------:R-:W-:Y:S05]  /*5d20*/  BSYNC B1 ;  /* 0x0000000000017941 */ /* 0x000fea0003800000 */
.L_x_131:
        /* <DEDUP_REMOVED lines=12> */
.L_x_134:
[----:B------:R-:W-:Y:S05]  /*5df0*/  BSYNC B1 ;  /* 0x0000000000017941 */ /* 0x000fea0003800000 */
.L_x_133:
        /* <DEDUP_REMOVED lines=12> */
.L_x_136:
[----:B------:R-:W-:Y:S05]  /*5ec0*/  BSYNC B1 ;  /* 0x0000000000017941 */ /* 0x000fea0003800000 */
.L_x_135:
        /* <DEDUP_REMOVED lines=12> */
.L_x_138:
[----:B------:R-:W-:Y:S05]  /*5f90*/  BSYNC B1 ;  /* 0x0000000000017941 */ /* 0x000fea0003800000 */
.L_x_137:
        /* <DEDUP_REMOVED lines=12> */
.L_x_140:
[----:B------:R-:W-:Y:S05]  /*6060*/  BSYNC B1 ;  /* 0x0000000000017941 */ /* 0x000fea0003800000 */
.L_x_139:
        /* <DEDUP_REMOVED lines=12> */
.L_x_142:
[----:B------:R-:W-:Y:S05]  /*6130*/  BSYNC B1 ;  /* 0x0000000000017941 */ /* 0x000fea0003800000 */
.L_x_141:
        /* <DEDUP_REMOVED lines=12> */
.L_x_144:
[----:B------:R-:W-:Y:S05]  /*6200*/  BSYNC B1 ;  /* 0x0000000000017941 */ /* 0x000fea0003800000 */
.L_x_143:
        /* <DEDUP_REMOVED lines=12> */
.L_x_146:
[----:B------:R-:W-:Y:S05]  /*62d0*/  BSYNC B1 ;  /* 0x0000000000017941 */ /* 0x000fea0003800000 */
.L_x_145:
        /* <DEDUP_REMOVED lines=12> */
.L_x_148:
[----:B------:R-:W-:Y:S05]  /*63a0*/  BSYNC B1 ;  /* 0x0000000000017941 */ /* 0x000fea0003800000 */
.L_x_147:
        /* <DEDUP_REMOVED lines=12> */
.L_x_150:
[----:B------:R-:W-:Y:S05]  /*6470*/  BSYNC B1 ;  /* 0x0000000000017941 */ /* 0x000fea0003800000 */
.L_x_149:
        /* <DEDUP_REMOVED lines=12> */
.L_x_152:
[----:B------:R-:W-:Y:S05]  /*6540*/  BSYNC B1 ;  /* 0x0000000000017941 */ /* 0x000fea0003800000 */
.L_x_151:
        /* <DEDUP_REMOVED lines=12> */
.L_x_154:
[----:B------:R-:W-:Y:S05]  /*6610*/  BSYNC B1 ;  /* 0x0000000000017941 */ /* 0x000fea0003800000 */
.L_x_153:
        /* <DEDUP_REMOVED lines=12> */
.L_x_156:
[----:B------:R-:W-:Y:S05]  /*66e0*/  BSYNC B1 ;  /* 0x0000000000017941 */ /* 0x000fea0003800000 */
.L_x_155:
[----:B-----5:R-:W-:Y:S01]  /*66f0*/  LOP3.LUT R5, R5, 0xff, RZ, 0xc0, !PT ;  /* 0x000000ff05057812 */ /* 0x020fe200078ec0ff */
[----:B------:R-:W-:Y:S01]  /*6700*/  BSSY B1, `(.L_x_157) ;  /* 0x000000b000017945 */ /* 0x000fe20003800000 */
[----:B------:R-:W-:Y:S02]  /*6710*/  ISETP.LT.OR P2, PT, R33, 0x39, !P1 ;  /* 0x000000392100780c */ /* 0x000fe40004f41670 */
[----:B------:R-:W-:-:S05]  /*6720*/  F2FP.F16.E4M3.UNPACK_B R5, R5 ;  /* 0x00000005ff05723e */ /* 0x000fca00020006ff */
[----:B012---:R-:W-:-:S05]  /*6730*/  HADD2.F32 R14, -RZ, R5.H0_H0 ;  /* 0x20000005ff0e7230 */ /* 0x007fca0000004100 */
[----:B------:R-:W-:-:S04]  /*6740*/  FMUL R5, R14, R9 ;  /* 0x000000090e057220 */ /* 0x000fc80000400000 */
[----:B------:R-:W-:-:S05]  /*6750*/  FFMA R5, R16, R8, R5 ;  /* 0x0000000810057223 */ /* 0x000fca0000000005 */
[----:B------:R-:W-:Y:S02]  /*6760*/  F2FP.SATFINITE.E4M3.F32.PACK_AB_MERGE_C R15, RZ, R5, RZ ;  /* 0x00000005ff0f723e */ /* 0x000fe400048070ff */
[----:B------:R-:W-:-:S03]  /*6770*/  PRMT R5, RZ, 0x7610, R5 ;  /* 0x00007610ff057816 */ /* 0x000fc60000000005 */
[----:B------:R0:W-:Y:S01]  /*6780*/  @!P0 STG.E.U8 desc[UR20][R10.64+0x39], R15 ;  /* 0x0000390f0a008986 */ /* 0x0001e2000c101114 */
[----:B------:R-:W-:Y:S05]  /*6790*/  @P2 BRA `(.L_x_158) ;  /* 0x0000000000042947 */ /* 0x000fea0003800000 */
[----:B------:R1:W5:Y:S02]  /*67a0*/  LDG.E.U8 R5, desc[UR20][R12.64+0x38] ;  /* 0x000038140c057981 */ /* 0x000364000c1e1100 */
.L_x_158:
[----:B------:R-:W-:Y:S05]  /*67b0*/  BSYNC B1 ;  /* 0x0000000000017941 */ /* 0x000fea0003800000 */
.L_x_157:
        /* <DEDUP_REMOVED lines=12> */
.L_x_160:
[----:B------:R-:W-:Y:S05]  /*6880*/  BSYNC B1 ;  /* 0x0000000000017941 */ /* 0x000fea0003800000 */
.L_x_159:
[----:B------:R-:W-:Y:S05]  /*6890*/  @P1 BRA `(.L_x_161) ;  /* 0x0000001000301947 */ /* 0x000fea0003800000 */
[----:B-----5:R-:W-:-:S04]  /*68a0*/  LOP3.LUT R5, R5, 0xff, RZ, 0xc0, !PT ;  /* 0x000000ff05057812 */ /* 0x020fc800078ec0ff */
[----:B------:R-:W-:-:S05]  /*68b0*/  F2FP.F16.E4M3.UNPACK_B R5, R5 ;  /* 0x00000005ff05723e */ /* 0x000fca00020006ff */
[----:B------:R-:W-:-:S05]  /*68c0*/  HADD2.F32 R10, -RZ, R5.H0_H0 ;  /* 0x20000005ff0a7230 */ /* 0x000fca0000004100 */
[----:B------:R-:W-:-:S04]  /*68d0*/  FMUL R5, R10, R9 ;  /* 0x000000090a057220 */ /* 0x000fc80000400000 */
[----:B------:R-:W-:-:S05]  /*68e0*/  FFMA R5, R18, R8, R5 ;  /* 0x0000000812057223 */ /* 0x000fca0000000005 */
[----:B------:R-:W-:-:S05]  /*68f0*/  F2FP.SATFINITE.E4M3.F32.PACK_AB_MERGE_C R5, RZ, R5, RZ ;  /* 0x00000005ff05723e */ /* 0x000fca00048070ff */
[----:B------:R0:W-:Y:S01]  /*6900*/  STG.E.U8 desc[UR20][R6.64+0x39], R5 ;  /* 0x0000390506007986 */ /* 0x0001e2000c101114 */
[----:B------:R-:W-:Y:S05]  /*6910*/  BRA `(.L_x_161) ;  /* 0x0000001000107947 */ /* 0x000fea0003800000 */
.L_x_32:
[C---:B------:R-:W-:Y:S01]  /*6920*/  ISETP.GE.AND P0, PT, R34.reuse, 0x1, PT ;  /* 0x000000012200780c */ /* 0x040fe20003f06270 */
[-C--:B--2---:R-:W-:Y:S01]  /*6930*/  FMUL R145, R145, R8.reuse ;  /* 0x0000000891917220 */ /* 0x084fe20000400000 */
[----:B------:R-:W-:Y:S01]  /*6940*/  ISETP.GE.AND P2, PT, R34, 0x9, PT ;  /* 0x000000092200780c */ /* 0x000fe20003f46270 */
[-C--:B------:R-:W-:Y:S01]  /*6950*/  FMUL R140, R140, R8.reuse ;  /* 0x000000088c8c7220 */ /* 0x080fe20000400000 */
[----:B------:R-:W-:Y:S01]  /*6960*/  ISETP.LT.OR P1, PT, R33, 0x1, !P0 ;  /* 0x000000012100780c */ /* 0x000fe20004721670 */
[-C--:B------:R-:W-:Y:S01]  /*6970*/  FMUL R143, R143, R8.reuse ;  /* 0x000000088f8f7220 */ /* 0x080fe20000400000 */
[----:B------:R-:W-:Y:S01]  /*6980*/  F2FP.SATFINITE.E4M3.F32.PACK_AB_MERGE_C R145, RZ, R145, RZ ;  /* 0x00000091ff91723e */ /* 0x000fe200048070ff */
[-C--:B------:R-:W-:Y:S01]  /*6990*/  FMUL R138, R138, R8.reuse ;  /* 0x000000088a8a7220 */ /* 0x080fe20000400000 */
[----:B------:R-:W-:Y:S01]  /*69a0*/  ISETP.LT.OR P4, PT, R33, 0x2, !P0 ;  /* 0x000000022100780c */ /* 0x000fe20004781670 */
[-C--:B------:R-:W-:Y:S01]  /*69b0*/  FMUL R141, R141, R8.reuse ;  /* 0x000000088d8d7220 */ /* 0x080fe20000400000 */
[C---:B------:R-:W-:Y:S01]  /*69c0*/  ISETP.LT.OR P5, PT, R33.reuse, 0x1, !P2 ;  /* 0x000000012100780c */ /* 0x040fe200057a1670 */
[-C--:B------:R-:W-:Y:S01]  /*69d0*/  FMUL R136, R136, R8.reuse ;  /* 0x0000000888887220 */ /* 0x080fe20000400000 */
[----:B------:R-:W-:Y:S01]  /*69e0*/  ISETP.LT.OR P6, PT, R33, 0x2, !P2 ;  /* 0x000000022100780c */ /* 0x000fe200057c1670 */
[----:B------:R-:W-:Y:S01]  /*69f0*/  FMUL R139, R139, R8 ;  /* 0x000000088b8b7220 */ /* 0x000fe20000400000 */
[----:B------:R-:W-:Y:S01]  /*6a00*/  F2FP.SATFINITE.E4M3.F32.PACK_AB_MERGE_C R5, RZ, R140, RZ ;  /* 0x0000008cff05723e */ /* 0x000fe200048070ff */
[-C--:B------:R-:W-:Y:S01]  /*6a10*/  FMUL R134, R134, R8.reuse ;  /* 0x0000000886867220 */ /* 0x080fe20000400000 */
[----:B------:R-:W-:Y:S01]  /*6a20*/  F2FP.SATFINITE.E4M3.F32.PACK_AB_MERGE_C R143, RZ, R143, RZ ;  /* 0x0000008fff8f723e */ /* 0x000fe200048070ff */
[----:B------:R-:W-:Y:S01]  /*6a30*/  @!P1 STG.E.U8 desc[UR20][R14.64], R145 ;  /* 0x000000910e009986 */ /* 0x000fe2000c101114 */
[----:B------:R-:W-:Y:S01]  /*6a40*/  ISETP.LT.OR P1, PT, R33, 0x9, !P0 ;  /* 0x000000092100780c */ /* 0x000fe20004721670 */
[----:B------:R-:W-:Y:S01]  /*6a50*/  FMUL R137, R137, R8 ;  /* 0x0000000889897220 */ /* 0x000fe20000400000 */
[----:B------:R-:W-:Y:S01]  /*6a60*/  F2FP.SATFINITE.E4M3.F32.PACK_AB_MERGE_C R25, RZ, R138, RZ ;  /* 0x0000008aff19723e */ /* 0x000fe200048070ff */
[----:B------:R0:W-:Y:S01]  /*6a70*/  @!P4 STG.E.U8 desc[UR20][R14.64+0x1], R5 ;  /* 0x000001050e00c986 */ /* 0x0001e2000c101114 */
[----:B------:R-:W-:Y:S01]  /*6a80*/  F2FP.SATFINITE.E4M3.F32.PACK_AB_MERGE_C R141, RZ, R141, RZ ;  /* 0x0000008dff8d723e */ /* 0x000fe200048070ff */
[-C--:B------:R-:W-:Y:S01]  /*6a90*/  FMUL R132, R132, R8.reuse ;  /* 0x0000000884847220 */ /* 0x080fe20000400000 */
[C---:B------:R-:W-:Y:S01]  /*6aa0*/  ISETP.LT.OR P4, PT, R33.reuse, 0xa, !P0 ;  /* 0x0000000a2100780c */ /* 0x040fe20004781670 */
[----:B------:R-:W-:Y:S01]  /*6ab0*/  @!P5 STG.E.U8 desc[UR20][R12.64], R143 ;  /* 0x0000008f0c00d986 */ /* 0x000fe2000c101114 */
[----:B------:R-:W-:Y:S01]  /*6ac0*/  ISETP.LT.OR P5, PT, R33, 0x9, !P2 ;  /* 0x000000092100780c */ /* 0x000fe200057a1670 */
[-C--:B------:R-:W-:Y:S01]  /*6ad0*/  FMUL R135, R135, R8.reuse ;  /* 0x0000000887877220 */ /* 0x080fe20000400000 */
[----:B------:R-:W-:Y:S01]  /*6ae0*/  F2FP.SATFINITE.E4M3.F32.PACK_AB_MERGE_C R139, RZ, R139, RZ ;  /* 0x0000008bff8b723e */ /* 0x000fe200048070ff */
[----:B------:R1:W-:Y:S01]  /*6af0*/  @!P6 STG.E.U8 desc[UR20][R12.64+0x1], R25 ;  /* 0x000001190c00e986 */ /* 0x0003e2000c101114 */
[C---:B------:R-:W-:Y:S01]  /*6b00*/  ISETP.LT.OR P6, PT, R33.reuse, 0xa, !P2 ;  /* 0x0000000a2100780c */ /* 0x040fe200057c1670 */
[-C--:B------:R-:W-:Y:S01]  /*6b10*/  FMUL R130, R130, R8.reuse ;  /* 0x0000000882827220 */ /* 0x080fe20000400000 */
[----:B------:R-:W-:Y:S01]  /*6b20*/  F2FP.SATFINITE.E4M3.F32.PACK_AB_MERGE_C R137, RZ, R137, RZ ;  /* 0x00000089ff89723e */ /* 0x000fe200048070ff */
[----:B------:R-:W-:Y:S01]  /*6b30*/  @!P1 STG.E.U8 desc[UR20][R14.64+0x8], R141 ;  /* 0x0000088d0e009986 */ /* 0x000fe2000c101114 */
[----:B------:R-:W-:Y:S01]  /*6b40*/  ISETP.LT.OR P1, PT, R33, 0x11, !P0 ;  /* 0x000000112100780c */ /* 0x000fe20004721670 */
[----:B------:R-:W-:Y:S01]  /*6b50*/  FMUL R133, R133, R8 ;  /* 0x0000000885857220 */ /* 0x000fe20000400000 */
[----:B0-----:R-:W-:Y:S01]  /*6b60*/  F2FP.SATFINITE.E4M3.F32.PACK_AB_MERGE_C R5, RZ, R136, RZ ;  /* 0x00000088ff05723e */ /* 0x001fe200048070ff */
[-C--:B------:R-:W-:Y:S01]  /*6b70*/  FMUL R128, R128, R8.reuse ;  /* 0x0000000880807220 */ /* 0x080fe20000400000 */
[----:B------:R-:W-:Y:S01]  /*6b80*/  F2FP.SATFINITE.E4M3.F32.PACK_AB_MERGE_C R135, RZ, R135, RZ ;  /* 0x00000087ff87723e */ /* 0x000fe200048070ff */
[----:B------:R-:W-:Y:S01]  /*6b90*/  FMUL R131, R131, R8 ;  /* 0x0000000883837220 */ /* 0x000fe20000400000 */
[----:B------:R-:W-:Y:S01]  /*6ba0*/  F2FP.SATFINITE.E4M3.F32.PACK_AB_MERGE_C R133, RZ, R133, RZ ;  /* 0x00000085ff85723e */ /* 0x000fe200048070ff */
[----:B------:R0:W-:Y:S01]  /*6bb0*/  @!P4 STG.E.U8 desc[UR20][R14.64+0x9], R5 ;  /* 0x000009050e00c986 */ /* 0x0001e2000c101114 */
[----:B-1----:R-:W-:Y:S01]  /*6bc0*/  F2FP.SATFINITE.E4M3.F32.PACK_AB_MERGE_C R25, RZ, R134, RZ ;  /* 0x00000086ff19723e */ /* 0x002fe200048070ff */
        /* <DEDUP_REMOVED lines=15> */
[-C--:B------:R-:W-:Y:S01]  /*6cc0*/  FMUL R125, R125, R8.reuse ;  /* 0x000000087d7d7220 */ /* 0x080fe20000400000 */
[----:B------:R-:W-:Y:S01]  /*6cd0*/  FMUL R120, R120, R8 ;  /* 0x0000000878787220 */ /* 0x000fe20000400000 */
[----:B------:R-:W-:Y:S01]  /*6ce0*/  F2FP.SATFINITE.E4M3.F32.PACK_AB_MERGE_C R127, RZ, R127, RZ ;  /* 0x0000007fff7f723e */ /* 0x000fe200048070ff */
[----:B------:R0:W-:Y:S01]  /*6cf0*/  @!P4 STG.E.U8 desc[UR20][R14.64+0x11], R5 ;  /* 0x000011050e00c986 */ /* 0x0001e2000c101114 */
[----:B-1----:R-:W-:Y:S01]  /*6d00*/  F2FP.SATFINITE.E4M3.F32.PACK_AB_MERGE_C R25, RZ, R130, RZ ;  /* 0x00000082ff19723e */ /* 0x002fe200048070ff */
[-C--:B------:R-:W-:Y:S01]  /*6d10*/  FMUL R123, R123, R8.reuse ;  /* 0x000000087b7b7220 */ /* 0x080fe20000400000 */
[C---:B------:R-:W-:Y:S01]  /*6d20*/  ISETP.LT.OR P4, PT, R33.reuse, 0x1a, !P0 ;  /* 0x0000001a2100780c */ /* 0x040fe20004781670 */
[----:B------:R-:W-:Y:S01]  /*6d30*/  @!P5 STG.E.U8 desc[UR20][R12.64+0x10], R135 ;  /* 0x000010870c00d986 */ /* 0x000fe2000c101114 */
[C---:B------:R-:W-:Y:S01]  /*6d40*/  ISETP.LT.OR P5, PT, R33.reuse, 0x19, !P2 ;  /* 0x000000192100780c */ /* 0x040fe200057a1670 */
[-C--:B------:R-:W-:Y:S01]  /*6d50*/  FMUL R118, R118, R8.reuse ;  /* 0x0000000876767220 */ /* 0x080fe20000400000 */
[----:B------:R-:W-:Y:S01]  /*6d60*/  F2FP.SATFINITE.E4M3.F32.PACK_AB_MERGE_C R125, RZ, R125, RZ ;  /* 0x0000007dff7d723e */ /* 0x000fe200048070ff */
[----:B------:R1:W-:Y:S01]  /*6d70*/  @!P6 STG.E.U8 desc[UR20][R12.64+0x11], R25 ;  /* 0x000011190c00e986 */ /* 0x0003e2000c101114 */
[----:B------:R-:W-:Y:S01]  /*6d80*/  ISETP.LT.OR P6, PT, R33, 0x1a, !P2 ;  /* 0x0000001a2100780c */ /* 0x000fe200057c1670 */
        /* <DEDUP_REMOVED lines=8> */
[-C--:B------:R-:W-:Y:S01]  /*6e10*/  FMUL R114, R114, R8.reuse ;  /* 0x0000000872727220 */ /* 0x080fe20000400000 */
[----:B------:R-:W-:Y:S01]  /*6e20*/  FMUL R112, R112, R8 ;  /* 0x0000000870707220 */ /* 0x000fe20000400000 */
[----:B-1----:R-:W-:Y:S01]  /*6e30*/  F2FP.SATFINITE.E4M3.F32.PACK_AB_MERGE_C R25, RZ, R126, RZ ;  /* 0x0000007eff19723e */ /* 0x002fe200048070ff */
[----:B------:R0:W-:Y:S01]  /*6e40*/  @!P4 STG.E.U8 desc[UR20][R14.64+0x19], R5 ;  /* 0x000019050e00c986 */ /* 0x0001e2000c101114 */
[----:B------:R-:W-:Y:S01]  /*6e50*/  ISETP.LT.OR P4, PT, R33, 0x22, !P0 ;  /* 0x000000222100780c */ /* 0x000fe20004781670 */
[-C--:B------:R-:W-:Y:S01]  /*6e60*/  FMUL R117, R117, R8.reuse ;  /* 0x0000000875757220 */ /* 0x080fe20000400000 */
[----:B------:R-:W-:Y:S01]  /*6e70*/  F2FP.SATFINITE.E4M3.F32.PACK_AB_MERGE_C R119, RZ, R119, RZ ;  /* 0x00000077ff77723e */ /* 0x000fe200048070ff */
[----:B------:R-:W-:Y:S01]  /*6e80*/  @!P5 STG.E.U8 desc[UR20][R12.64+0x18], R131 ;  /* 0x000018830c00d986 */ /* 0x000fe2000c101114 */
[----:B------:R-:W-:Y:S01]  /*6e90*/  ISETP.LT.OR P5, PT, R33, 0x21, !P2 ;  /* 0x000000212100780c */ /* 0x000fe200057a1670 */
[----:B------:R-:W-:Y:S01]  /*6ea0*/  FMUL R115, R115, R8 ;  /* 0x0000000873737220 */ /* 0x000fe20000400000 */
[----:B------:R-:W-:Y:S01]  /*6eb0*/  F2FP.SATFINITE.E4M3.F32.PACK_AB_MERGE_C R27, RZ, R112, RZ ;  /* 0x00000070ff1b723e */ /* 0x000fe200048070ff */
[----:B------:R1:W-:Y:S01]  /*6ec0*/  @!P6 STG.E.U8 desc[UR20][R12.64+0x19], R25 ;  /* 0x000019190c00e986 */ /* 0x0003e2000c101114 */
[----:B------:R-:W-:Y:S01]  /*6ed0*/  ISETP.LT.OR P6, PT, R33, 0x22, !P2 ;  /* 0x000000222100780c */ /* 0x000fe200057c1670 */
[-C--:B------:R-:W-:Y:S01]  /*6ee0*/  FMUL R110, R110, R8.reuse ;  /* 0x000000086e6e7220 */ /* 0x080fe20000400000 */
[-C--:B------:R-:W-:Y:S01]  /*6ef0*/  FMUL R113, R113, R8.reuse ;  /* 0x0000000871717220 */ /* 0x080fe20000400000 */
        /* <DEDUP_REMOVED lines=39> */
[-C--:B------:R-:W-:Y:S01]  /*7170*/  FMUL R101, R101, R8.reuse ;  /* 0x0000000865657220 */ /* 0x080fe20000400000 */
[----:B------:R-:W-:Y:S01]  /*7180*/  @!P1 STG.E.U8 desc[UR20][R14.64+0x30], R121 ;  /* 0x000030790e009986 */ /* 0x000fe2000c101114 */
[----:B------:R-:W-:Y:S01]  /*7190*/  ISETP.LT.OR P1, PT, R33, 0x39, !P0 ;  /* 0x000000392100780c */ /* 0x000fe20004721670 */
[-C--:B------:R-:W-:Y:S01]  /*71a0*/  FMUL R99, R99, R8.reuse ;  /* 0x0000000863637220 */ /* 0x080fe20000400000 */
[----:B------:R-:W-:Y:S01]  /*71b0*/  ISETP.LT.OR P0, PT, R33, 0x3a, !P0 ;  /* 0x0000003a2100780c */ /* 0x000fe20004701670 */
[----:B------:R-:W-:Y:S01]  /*71c0*/  FMUL R94, R94, R8 ;  /* 0x000000085e5e7220 */ /* 0x000fe20000400000 */
[----:B0-----:R-:W-:Y:S01]  /*71d0*/  F2FP.SATFINITE.E4M3.F32.PACK_AB_MERGE_C R5, RZ, R116, RZ ;  /* 0x00000074ff05723e */ /* 0x001fe200048070ff */
[-C--:B------:R-:W-:Y:S01]  /*71e0*/  FMUL R92, R92, R8.reuse ;  /* 0x000000085c5c7220 */ /* 0x080fe20000400000 */
[----:B------:R-:W-:Y:S01]  /*71f0*/  F2FP.SATFINITE.E4M3.F32.PACK_AB_MERGE_C R103, RZ, R103, RZ ;  /* 0x00000067ff67723e */ /* 0x000fe200048070ff */
[----:B------:R-:W-:Y:S01]  /*7200*/  FMUL R95, R95, R8 ;  /* 0x000000085f5f7220 */ /* 0x000fe20000400000 */
[----:B-1----:R-:W-:Y:S01]  /*7210*/  F2FP.SATFINITE.E4M3.F32.PACK_AB_MERGE_C R25, RZ, R114, RZ ;  /* 0x00000072ff19723e */ /* 0x002fe200048070ff */
[----:B------:R0:W-:Y:S01]  /*7220*/  @!P4 STG.E.U8 desc[UR20][R14.64+0x31], R5 ;  /* 0x000031050e00c986 */ /* 0x0001e2000c101114 */
[----:B------:R-:W-:Y:S01]  /*7230*/  ISETP.LT.OR P4, PT, R33, 0x39, !P2 ;  /* 0x000000392100780c */ /* 0x000fe20005781670 */
[-C--:B------:R-:W-:Y:S01]  /*7240*/  FMUL R97, R97, R8.reuse ;  /* 0x0000000861617220 */ /* 0x080fe20000400000 */
[----:B------:R-:W-:Y:S01]  /*7250*/  ISETP.LT.OR P2, PT, R33, 0x3a, !P2 ;  /* 0x0000003a2100780c */ /* 0x000fe20005741670 */
[----:B------:R-:W-:Y:S01]  /*7260*/  @!P5 STG.E.U8 desc[UR20][R12.64+0x30], R119 ;  /* 0x000030770c00d986 */ /* 0x000fe2000c101114 */
[----:B------:R-:W-:Y:S01]  /*7270*/  F2FP.SATFINITE.E4M3.F32.PACK_AB_MERGE_C R101, RZ, R101, RZ ;  /* 0x00000065ff65723e */ /* 0x000fe200048070ff */
[-C--:B------:R-:W-:Y:S01]  /*7280*/  FMUL R90, R90, R8.reuse ;  /* 0x000000085a5a7220 */ /* 0x080fe20000400000 */
[----:B------:R-:W-:Y:S01]  /*7290*/  F2FP.SATFINITE.E4M3.F32.PACK_AB_MERGE_C R99, RZ, R99, RZ ;  /* 0x00000063ff63723e */ /* 0x000fe200048070ff */
[----:B------:R-:W-:Y:S01]  /*72a0*/  @!P6 STG.E.U8 desc[UR20][R12.64+0x31], R25 ;  /* 0x000031190c00e986 */ /* 0x000fe2000c101114 */
[----:B------:R-:W-:Y:S01]  /*72b0*/  F2FP.SATFINITE.E4M3.F32.PACK_AB_MERGE_C R95, RZ, R95, RZ ;  /* 0x0000005fff5f723e */ /* 0x000fe200048070ff */
[-C--:B------:R-:W-:Y:S01]  /*72c0*/  FMUL R22, R22, R8.reuse ;  /* 0x0000000816167220 */ /* 0x080fe20000400000 */
[-C--:B------:R-:W-:Y:S01]  /*72d0*/  FMUL R93, R93, R8.reuse ;  /* 0x000000085d5d7220 */ /* 0x080fe20000400000 */
[----:B------:R-:W-:Y:S01]  /*72e0*/  @!P0 STG.E.U8 desc[UR20][R14.64+0x39], R27 ;  /* 0x0000391b0e008986 */ /* 0x000fe2000c101114 */
[----:B------:R-:W-:Y:S01]  /*72f0*/  ISETP.GE.AND P0, PT, R34, 0x81, PT ;  /* 0x000000812200780c */ /* 0x000fe20003f06270 */
[----:B------:R-:W-:Y:S01]  /*7300*/  FMUL R91, R91, R8 ;  /* 0x000000085b5b7220 */ /* 0x000fe20000400000 */
[----:B0-----:R-:W-:Y:S01]  /*7310*/  F2FP.SATFINITE.E4M3.F32.PACK_AB_MERGE_C R5, RZ, R110, RZ ;  /* 0x0000006eff05723e */ /* 0x001fe200048070ff */
[----:B------:R0:W-:Y:S01]  /*7320*/  @!P1 STG.E.U8 desc[UR20][R14.64+0x38], R117 ;  /* 0x000038750e009986 */ /* 0x0001e2000c101114 */
[C---:B------:R-:W-:Y:S01]  /*7330*/  ISETP.LT.OR P6, PT, R33.reuse, 0x1, !P0 ;  /* 0x000000012100780c */ /* 0x040fe200047c1670 */
[-C--:B------:R-:W-:Y:S01]  /*7340*/  FMUL R88, R88, R8.reuse ;  /* 0x0000000858587220 */ /* 0x080fe20000400000 */
[----:B------:R-:W-:Y:S01]  /*7350*/  ISETP.LT.OR P5, PT, R33, 0x2, !P0 ;  /* 0x000000022100780c */ /* 0x000fe200047a1670 */
[----:B------:R-:W-:Y:S01]  /*7360*/  @!P4 STG.E.U8 desc[UR20][R12.64+0x38], R115 ;  /* 0x000038730c00c986 */ /* 0x000fe2000c101114 */
[----:B------:R-:W-:Y:S01]  /*7370*/  ISETP.GE.AND P1, PT, R34, 0x89, PT ;  /* 0x000000892200780c */ /* 0x000fe20003f26270 */
[-C--:B------:R-:W-:Y:S01]  /*7380*/  FMUL R21, R21, R8.reuse ;  /* 0x0000000815157220 */ /* 0x080fe20000400000 */
[----:B------:R-:W-:Y:S01]  /*7390*/  F2FP.SATFINITE.E4M3.F32.PACK_AB_MERGE_C R97, RZ, R97, RZ ;  /* 0x00000061ff61723e */ /* 0x000fe200048070ff */
[----:B------:R1:W-:Y:S01]  /*73a0*/  @!P2 STG.E.U8 desc[UR20][R12.64+0x39], R5 ;  /* 0x000039050c00a986 */ /* 0x0003e2000c101114 */
[----:B------:R-:W-:Y:S01]  /*73b0*/  ISETP.LT.OR P4, PT, R33, 0x1, !P1 ;  /* 0x000000012100780c */ /* 0x000fe20004f81670 */
[-C--:B------:R-:W-:Y:S01]  /*73c0*/  FMUL R89, R89, R8.reuse ;  /* 0x0000000859597220 */ /* 0x080fe20000400000 */
[----:B------:R-:W-:Y:S01]  /*73d0*/  ISETP.LT.OR P2, PT, R33, 0xa, !P0 ;  /* 0x0000000a2100780c */ /* 0x000fe20004741670 */
[----:B------:R-:W-:Y:S01]  /*73e0*/  FMUL R23, R23, R8 ;  /* 0x0000000817177220 */ /* 0x000fe20000400000 */
[----:B0-----:R-:W-:Y:S01]  /*73f0*/  F2FP.SATFINITE.E4M3.F32.PACK_AB_MERGE_C R15, RZ, R108, RZ ;  /* 0x0000006cff0f723e */ /* 0x001fe200048070ff */
[----:B------:R-:W-:Y:S01]  /*7400*/  @!P6 STG.E.U8 desc[UR20][R10.64], R113 ;  /* 0x000000710a00e986 */ /* 0x000fe2000c101114 */
[C---:B------:R-:W-:Y:S01]  /*7410*/  ISETP.LT.OR P6, PT, R33.reuse, 0x2, !P1 ;  /* 0x000000022100780c */ /* 0x040fe20004fc1670 */
[-C--:B------:R-:W-:Y:S01]  /*7420*/  FMUL R20, R20, R8.reuse ;  /* 0x0000000814147220 */ /* 0x080fe20000400000 */
[----:B------:R-:W-:Y:S01]  /*7430*/  F2FP.SATFINITE.E4M3.F32.PACK_AB_MERGE_C R93, RZ, R93, RZ ;  /* 0x0000005dff5d723e */ /* 0x000fe200048070ff */
[----:B------:R-:W-:Y:S01]  /*7440*/  @!P5 STG.E.U8 desc[UR20][R10.64+0x1], R15 ;  /* 0x0000010f0a00d986 */ /* 0x000fe2000c101114 */
[----:B------:R-:W-:Y:S01]  /*7450*/  ISETP.LT.OR P5, PT, R33, 0x9, !P0 ;  /* 0x000000092100780c */ /* 0x000fe200047a1670 */
[----:B------:R-:W-:Y:S01]  /*7460*/  FMUL R17, R17, R8 ;  /* 0x0000000811117220 */ /* 0x000fe20000400000 */
[----:B-1----:R-:W-:Y:S01]  /*7470*/  F2FP.SATFINITE.E4M3.F32.PACK_AB_MERGE_C R5, RZ, R106, RZ ;  /* 0x0000006aff05723e */ /* 0x002fe200048070ff */
[----:B------:R-:W-:Y:S01]  /*7480*/  @!P4 STG.E.U8 desc[UR20][R6.64], R111 ;  /* 0x0000006f0600c986 */ /* 0x000fe2000c101114 */
[----:B------:R-:W-:Y:S01]  /*7490*/  F2FP.SATFINITE.E4M3.F32.PACK_AB_MERGE_C R13, RZ, R104, RZ ;  /* 0x00000068ff0d723e */ /* 0x000fe200048070ff */
[-C--:B------:R-:W-:Y:S01]  /*74a0*/  FMUL R16, R16, R8.reuse ;  /* 0x0000000810107220 */ /* 0x080fe20000400000 */
[----:B------:R-:W-:Y:S01]  /*74b0*/  ISETP.LT.OR P4, PT, R33, 0x9, !P1 ;  /* 0x000000092100780c */ /* 0x000fe20004f81670 */
[-C--:B------:R-:W-:Y:S01]  /*74c0*/  FMUL R19, R19, R8.reuse ;  /* 0x0000000813137220 */ /* 0x080fe20000400000 */
[----:B------:R-:W-:Y:S01]  /*74d0*/  F2FP.SATFINITE.E4M3.F32.PACK_AB_MERGE_C R91, RZ, R91, RZ ;  /* 0x0000005bff5b723e */ /* 0x000fe200048070ff */
[----:B------:R0:W-:Y:S01]  /*74e0*/  @!P6 STG.E.U8 desc[UR20][R6.64+0x1], R5 ;  /* 0x000001050600e986 */ /* 0x0001e2000c101114 */
[C---:B------:R-:W-:Y:S01]  /*74f0*/  ISETP.LT.OR P6, PT, R33.reuse, 0xa, !P1 ;  /* 0x0000000a2100780c */ /* 0x040fe20004fc1670 */
[----:B------:R-:W-:Y:S01]  /*7500*/  FMUL R18, R18, R8 ;  /* 0x0000000812127220 */ /* 0x000fe20000400000 */
[----:B------:R-:W-:Y:S01]  /*7510*/  F2FP.SATFINITE.E4M3.F32.PACK_AB_MERGE_C R21, RZ, R21, RZ ;  /* 0x00000015ff15723e */ /* 0x000fe200048070ff */
[----:B------:R1:W-:Y:S01]  /*7520*/  @!P2 STG.E.U8 desc[UR20][R10.64+0x9], R13 ;  /* 0x0000090d0a00a986 */ /* 0x0003e2000c101114 */
[----:B------:R-:W-:-:S02]  /*7530*/  ISETP.LT.OR P2, PT, R33, 0x12, !P0 ;  /* 0x000000122100780c */ /* 0x000fc40004741670 */
[----:B------:R-:W-:Y:S01]  /*7540*/  F2FP.SATFINITE.E4M3.F32.PACK_AB_MERGE_C R89, RZ, R89, RZ ;  /* 0x00000059ff59723e */ /* 0x000fe200048070ff */
[----:B------:R-:W-:Y:S01]  /*7550*/  @!P5 STG.E.U8 desc[UR20][R10.64+0x8], R107 ;  /* 0x0000086b0a00d986 */ /* 0x000fe2000c101114 */
[C---:B------:R-:W-:Y:S02]  /*7560*/  ISETP.LT.OR P5, PT, R33.reuse, 0x11, !P0 ;  /* 0x000000112100780c */ /* 0x040fe400047a1670 */
[----:B------:R-:W-:Y:S01]  /*7570*/  F2FP.SATFINITE.E4M3.F32.PACK_AB_MERGE_C R23, RZ, R23, RZ ;  /* 0x00000017ff17723e */ /* 0x000fe200048070ff */
[----:B------:R-:W-:Y:S01]  /*7580*/  @!P4 STG.E.U8 desc[UR20][R6.64+0x8], R109 ;  /* 0x0000086d0600c986 */ /* 0x000fe2000c101114 */
[----:B0-----:R-:W-:Y:S02]  /*7590*/  F2FP.SATFINITE.E4M3.F32.PACK_AB_MERGE_C R5, RZ, R102, RZ ;  /* 0x00000066ff05723e */ /* 0x001fe400048070ff */
[C---:B------:R-:W-:Y:S02]  /*75a0*/  ISETP.LT.OR P4, PT, R33.reuse, 0x11, !P1 ;  /* 0x000000112100780c */ /* 0x040fe40004f81670 */
[----:B-1----:R-:W-:Y:S01]  /*75b0*/  F2FP.SATFINITE.E4M3.F32.PACK_AB_MERGE_C R13, RZ, R98, RZ ;  /* 0x00000062ff0d723e */ /* 0x002fe200048070ff */
[----:B------:R0:W-:Y:S01]  /*75c0*/  @!P6 STG.E.U8 desc[UR20][R6.64+0x9], R5 ;  /* 0x000009050600e986 */ /* 0x0001e2000c101114 */
[----:B------:R-:W-:-:S02]  /*75d0*/  ISETP.LT.OR P6, PT, R33, 0x12, !P1 ;  /* 0x000000122100780c */ /* 0x000fc40004fc1670 */
[----:B------:R-:W-:Y:S01]  /*75e0*/  F2FP.SATFINITE.E4M3.F32.PACK_AB_MERGE_C R17, RZ, R17, RZ ;  /* 0x00000011ff11723e */ /* 0x000fe200048070ff */
[----:B------:R1:W-:Y:S01]  /*75f0*/  @!P2 STG.E.U8 desc[UR20][R10.64+0x11], R13 ;  /* 0x0000110d0a00a986 */ /* 0x0003e2000c101114 */
[C---:B------:R-:W-:Y:S02]  /*7600*/  ISETP.LT.OR P2, PT, R33.reuse, 0x1a, !P0 ;  /* 0x0000001a2100780c */ /* 0x040fe40004741670 */
[----:B------:R-:W-:Y:S01]  /*7610*/  F2FP.SATFINITE.E4M3.F32.PACK_AB_MERGE_C R19, RZ, R19, RZ ;  /* 0x00000013ff13723e */ /* 0x000fe200048070ff */
[----:B------:R-:W-:Y:S01]  /*7620*/  @!P5 STG.E.U8 desc[UR20][R10.64+0x10], R105 ;  /* 0x000010690a00d986 */ /* 0x000fe2000c101114 */
[----:B------:R-:W-:Y:S02]  /*7630*/  ISETP.LT.OR P5, PT, R33, 0x19, !P0 ;  /* 0x000000192100780c */ /* 0x000fe400047a1670 */
[----:B------:R-:W-:Y:S01]  /*7640*/  F2FP.SATFINITE.E4M3.F32.PACK_AB_MERGE_C R15, RZ, R18, RZ ;  /* 0x00000012ff0f723e */ /* 0x000fe200048070ff */
[----:B------:R-:W-:Y:S01]  /*7650*/  @!P4 STG.E.U8 desc[UR20][R6.64+0x10], R103 ;  /* 0x000010670600c986 */ /* 0x000fe2000c101114 */
[----:B0-----:R-:W-:-:S02]  /*7660*/  F2FP.SATFINITE.E4M3.F32.PACK_AB_MERGE_C R5, RZ, R100, RZ ;  /* 0x00000064ff05723e */ /* 0x001fc400048070ff */
[C---:B------:R-:W-:Y:S02]  /*7670*/  ISETP.LT.OR P4, PT, R33.reuse, 0x19, !P1 ;  /* 0x000000192100780c */ /* 0x040fe40004f81670 */
[----:B-1----:R-:W-:Y:S01]  /*7680*/  F2FP.SATFINITE.E4M3.F32.PACK_AB_MERGE_C R13, RZ, R96, RZ ;  /* 0x00000060ff0d723e */ /* 0x002fe200048070ff */
[----:B------:R0:W-:Y:S01]  /*7690*/  @!P6 STG.E.U8 desc[UR20][R6.64+0x11], R5 ;  /* 0x000011050600e986 */ /* 0x0001e2000c101114 */
[----:B------:R-:W-:-:S03]  /*76a0*/  ISETP.LT.OR P6, PT, R33, 0x1a, !P1 ;  /* 0x0000001a2100780c */ /* 0x000fc60004fc1670 */
[----:B------:R1:W-:Y:S01]  /*76b0*/  @!P2 STG.E.U8 desc[UR20][R10.64+0x19], R13 ;  /* 0x0000190d0a00a986 */ /* 0x0003e2000c101114 */
[----:B------:R-:W-:-:S03]  /*76c0*/  ISETP.LT.OR P2, PT, R33, 0x22, !P0 ;  /* 0x000000222100780c */ /* 0x000fc60004741670 */
[----:B------:R-:W-:Y:S01]  /*76d0*/  @!P5 STG.E.U8 desc[UR20][R10.64+0x18], R101 ;  /* 0x000018650a00d986 */ /* 0x000fe2000c101114 */
[C---:B------:R-:W-:Y:S02]  /*76e0*/  ISETP.LT.OR P5, PT, R33.reuse, 0x21, !P0 ;  /* 0x000000212100780c */ /* 0x040fe400047a1670 */
[----:B0-----:R-:W-:Y:S01]  /*76f0*/  F2FP.SATFINITE.E4M3.F32.PACK_AB_MERGE_C R5, RZ, R94, RZ ;  /* 0x0000005eff05723e */ /* 0x001fe200048070ff */
[----:B------:R-:W-:Y:S01]  /*7700*/  @!P4 STG.E.U8 desc[UR20][R6.64+0x18], R99 ;  /* 0x000018630600c986 */ /* 0x000fe2000c101114 */
        /* <DEDUP_REMOVED lines=25> */
[C---:B------:R-:W-:Y:S02]  /*78a0*/  ISETP.LT.OR P2, PT, R33.reuse, 0x39, !P0 ;  /* 0x000000392100780c */ /* 0x040fe40004741670 */
[C---:B------:R-:W-:Y:S01]  /*78b0*/  ISETP.LT.OR P0, PT, R33.reuse, 0x3a, !P0 ;  /* 0x0000003a2100780c */ /* 0x040fe20004701670 */
[----:B------:R1:W-:Y:S01]  /*78c0*/  @!P5 STG.E.U8 desc[UR20][R10.64+0x30], R89 ;  /* 0x000030590a00d986 */ /* 0x0003e2000c101114 */
[C---:B------:R-:W-:Y:S02]  /*78d0*/  ISETP.LT.OR P5, PT, R33.reuse, 0x39, !P1 ;  /* 0x000000392100780c */ /* 0x040fe40004fa1670 */
[----:B------:R-:W-:Y:S01]  /*78e0*/  ISETP.LT.OR P1, PT, R33, 0x3a, !P1 ;  /* 0x0000003a2100780c */ /* 0x000fe20004f21670 */
[----:B------:R1:W-:Y:S01]  /*78f0*/  @!P4 STG.E.U8 desc[UR20][R6.64+0x30], R23 ;  /* 0x000030170600c986 */ /* 0x0003e2000c101114 */
[----:B0-----:R-:W-:-:S05]  /*7900*/  F2FP.SATFINITE.E4M3.F32.PACK_AB_MERGE_C R5, RZ, R20, RZ ;  /* 0x00000014ff05723e */ /* 0x001fca00048070ff */
[----:B------:R1:W-:Y:S04]  /*7910*/  @!P6 STG.E.U8 desc[UR20][R6.64+0x31], R5 ;  /* 0x000031050600e986 */ /* 0x0003e8000c101114 */
[----:B------:R1:W-:Y:S04]  /*7920*/  @!P2 STG.E.U8 desc[UR20][R10.64+0x38], R17 ;  /* 0x000038110a00a986 */ /* 0x0003e8000c101114 */
[----:B------:R1:W-:Y:S04]  /*7930*/  @!P0 STG.E.U8 desc[UR20][R10.64+0x39], R13 ;  /* 0x0000390d0a008986 */ /* 0x0003e8000c101114 */
[----:B------:R1:W-:Y:S04]  /*7940*/  @!P5 STG.E.U8 desc[UR20][R6.64+0x38], R19 ;  /* 0x000038130600d986 */ /* 0x0003e8000c101114 */
[----:B------:R1:W-:Y:S02]  /*7950*/  @!P1 STG.E.U8 desc[UR20][R6.64+0x39], R15 ;  /* 0x0000390f06009986 */ /* 0x0003e4000c101114 */
.L_x_161:
[----:B------:R-:W-:Y:S05]  /*7960*/  BSYNC B0 ;  /* 0x0000000000007941 */ /* 0x000fea0003800000 */
.L_x_31:
[----:B------:R-:W-:Y:S01]  /*7970*/  ULDC UR6, c[0x0][0xc] ;  /* 0x0000030000067ab9 */ /* 0x000fe20000000800 */
[----:B------:R-:W-:Y:S01]  /*7980*/  ULDC UR7, c[0x0][0x10] ;  /* 0x0000040000077ab9 */ /* 0x000fe20000000800 */
[----:B01---5:R-:W0:Y:S01]  /*7990*/  LDC R5, c[0x0][0x14] ;  /* 0x00000500ff057b82 */ /* 0x023e220000000800 */
[----:B------:R-:W-:Y:S01]  /*79a0*/  UIMAD.WIDE.U32 UR6, UR6, UR7, URZ ;  /* 0x00000007060672a5 */ /* 0x000fe2000f8e003f */
[----:B------:R-:W-:Y:S01]  /*79b0*/  PRMT R6, RZ, 0x7610, R6 ;  /* 0x00007610ff067816 */ /* 0x000fe20000000006 */
[----:B------:R-:W-:-:S04]  /*79c0*/  IMAD.MOV.U32 R7, RZ, RZ, -0x1 ;  /* 0xffffffffff077424 */ /* 0x000fc800078e00ff */
[----:B0-----:R-:W-:-:S04]  /*79d0*/  IMAD.WIDE.U32 R2, R5, UR6, R2 ;  /* 0x0000000605027c25 */ /* 0x001fc8000f8e0002 */
[----:B------:R-:W-:Y:S01]  /*79e0*/  IMAD R5, R5, UR7, RZ ;  /* 0x0000000705057c24 */ /* 0x000fe2000f8e02ff */
[----:B------:R-:W-:Y:S02]  /*79f0*/  ULDC.64 UR6, c[0x0][0x650] ;  /* 0x0001940000067ab9 */ /* 0x000fe40000000a00 */
[----:B------:R-:W-:Y:S01]  /*7a00*/  ISETP.GE.U32.AND P0, PT, R2, UR6, PT ;  /* 0x0000000602007c0c */ /* 0x000fe2000bf06070 */
[----:B------:R-:W-:Y:S02]  /*7a10*/  IMAD.IADD R3, R3, 0x1, R5 ;  /* 0x0000000103037824 */ /* 0x000fe400078e0205 */
[----:B------:R-:W-:-:S03]  /*7a20*/  IMAD.MOV.U32 R5, RZ, RZ, -0x1 ;  /* 0xffffffffff057424 */ /* 0x000fc600078e00ff */
[----:B------:R-:W-:-:S13]  /*7a30*/  ISETP.GE.U32.AND.EX P0, PT, R3, UR7, PT, P0 ;  /* 0x0000000703007c0c */ /* 0x000fda000bf06100 */
[----:B------:R-:W-:Y:S05]  /*7a40*/  @P0 BRA `(.L_x_162) ;  /* 0x0000000400600947 */ /* 0x000fea0003800000 */
[----:B------:R-:W0:Y:S01]  /*7a50*/  S2R R20, SR_CTAID.X ;  /* 0x0000000000147919 */ /* 0x000e220000002500 */
[----:B------:R-:W1:Y:S01]  /*7a60*/  LDC.64 R14, c[0x0][0x628] ;  /* 0x00018a00ff0e7b82 */ /* 0x000e620000000a00 */
[----:B------:R-:W-:Y:S01]  /*7a70*/  ULDC UR6, c[0x0][0x150] ;  /* 0x0000540000067ab9 */ /* 0x000fe20000000800 */
[----:B--234-:R-:W-:Y:S01]  /*7a80*/  IMAD.MOV.U32 R12, RZ, RZ, R2 ;  /* 0x000000ffff0c7224 */ /* 0x01cfe200078e0002 */
[----:B------:R-:W2:Y:S01]  /*7a90*/  S2R R22, SR_CTAID.Y ;  /* 0x0000000000167919 */ /* 0x000ea20000002600 */
[----:B------:R-:W-:-:S04]  /*7aa0*/  IMAD.MOV.U32 R13, RZ, RZ, R3 ;  /* 0x000000ffff0d7224 */ /* 0x000fc800078e0003 */
[----:B------:R-:W3:Y:S08]  /*7ab0*/  LDC R23, c[0x0][0x144] ;  /* 0x00005100ff177b82 */ /* 0x000ef00000000800 */
[----:B------:R-:W4:Y:S08]  /*7ac0*/  LDC R16, c[0x0][0x630] ;  /* 0x00018c00ff107b82 */ /* 0x000f300000000800 */
[----:B------:R-:W2:Y:S01]  /*7ad0*/  LDC.64 R18, c[0x0][0x620] ;  /* 0x00018800ff127b82 */ /* 0x000ea20000000a00 */
[----:B-1----:R-:W-:-:S04]  /*7ae0*/  ISETP.NE.U32.AND P0, PT, R14, RZ, PT ;  /* 0x000000ff0e00720c */ /* 0x002fc80003f05070 */
[----:B------:R-:W-:Y:S02]  /*7af0*/  ISETP.NE.AND.EX P0, PT, R15, RZ, PT, P0 ;  /* 0x000000ff0f00720c */ /* 0x000fe40003f05300 */
[----:B0-----:R-:W-:-:S05]  /*7b00*/  I2FP.F32.U32 R5, R20 ;  /* 0x0000001400057245 */ /* 0x001fca0000201000 */
[----:B------:R-:W-:-:S04]  /*7b10*/  FMUL R5, R5, UR6 ;  /* 0x0000000605057c20 */ /* 0x000fc80008400000 */
[----:B------:R0:W1:Y:S02]  /*7b20*/  F2I.U32.TRUNC.NTZ R21, R5 ;  /* 0x0000000500157305 */ /* 0x000064000020f000 */
[----:B---34-:R-:W-:Y:S05]  /*7b30*/  @!P0 BRA `(.L_x_163) ;  /* 0x0000000000288947 */ /* 0x018fea0003800000 */
[----:B0-----:R-:W0:Y:S02]  /*7b40*/  LDC R5, c[0x0][0x634] ;  /* 0x00018d00ff057b82 */ /* 0x001e240000000800 */
        /* <DEDUP_REMOVED lines=9> */
.L_x_163:
[-CC-:B------:R-:W-:Y:S01]  /*7be0*/  SHF.R.U64 R17, R12, R16.reuse, R13.reuse ;  /* 0x000000100c117219 */ /* 0x180fe2000000120d */
[----:B------:R-:W3:Y:S01]  /*7bf0*/  LDC.64 R28, c[0x0][0x640] ;  /* 0x00019000ff1c7b82 */ /* 0x000ee20000000a00 */
[----:B0-----:R-:W-:Y:S01]  /*7c00*/  SHF.R.U32.HI R5, RZ, R16, R13 ;  /* 0x00000010ff057219 */ /* 0x001fe2000001160d */
[----:B-1----:R-:W-:Y:S01]  /*7c10*/  IMAD.MOV R21, RZ, RZ, -R21 ;  /* 0x000000ffff157224 */ /* 0x002fe200078e0a15 */
[----:B------:R-:W-:Y:S01]  /*7c20*/  IADD3 R11, P0, RZ, -R17, RZ ;  /* 0x80000011ff0b7210 */ /* 0x000fe20007f1e0ff */
[----:B------:R-:W-:Y:S02]  /*7c30*/  ULDC UR6, c[0x0][0x154] ;  /* 0x0000550000067ab9 */ /* 0x000fe40000000800 */
[----:B------:R-:W-:Y:S02]  /*7c40*/  IMAD R23, R23, R21, R20 ;  /* 0x0000001517177224 */ /* 0x000fe400078e0214 */
[----:B------:R-:W0:Y:S01]  /*7c50*/  LDC R12, c[0x0][0x618] ;  /* 0x00018600ff0c7b82 */ /* 0x000e220000000800 */
[----:B------:R-:W-:-:S02]  /*7c60*/  IMAD.X R5, RZ, RZ, ~R5, P0 ;  /* 0x000000ffff057224 */ /* 0x000fc400000e0e05 */
[----:B--2---:R-:W-:-:S04]  /*7c70*/  IMAD.WIDE.U32 R6, R11, R18, R2 ;  /* 0x000000120b067225 */ /* 0x004fc800078e0002 */
[----:B------:R-:W-:Y:S01]  /*7c80*/  IMAD R10, R5, R18, RZ ;  /* 0x00000012050a7224 */ /* 0x000fe200078e02ff */
[----:B------:R-:W1:Y:S03]  /*7c90*/  LDC R24, c[0x0][0x608] ;  /* 0x00018200ff187b82 */ /* 0x000e660000000800 */
[----:B------:R-:W-:Y:S02]  /*7ca0*/  IMAD R5, R11, R19, R10 ;  /* 0x000000130b057224 */ /* 0x000fe400078e020a */
[----:B------:R-:W-:Y:S02]  /*7cb0*/  IMAD.MOV.U32 R11, RZ, RZ, 0x1 ;  /* 0x00000001ff0b7424 */ /* 0x000fe400078e00ff */
[----:B------:R-:W-:Y:S01]  /*7cc0*/  IMAD.IADD R5, R7, 0x1, R5 ;  /* 0x0000000107057824 */ /* 0x000fe200078e0205 */
[----:B------:R-:W2:Y:S01]  /*7cd0*/  LDC R26, c[0x0][0x658] ;  /* 0x00019600ff1a7b82 */ /* 0x000ea20000000800 */
[----:B------:R-:W-:-:S02]  /*7ce0*/  I2FP.F32.U32 R7, R22 ;  /* 0x0000001600077245 */ /* 0x000fc40000201000 */
[----:B---3--:R-:W-:-:S03]  /*7cf0*/  ISETP.NE.U32.AND P0, PT, R28, RZ, PT ;  /* 0x000000ff1c00720c */ /* 0x008fc60003f05070 */
[----:B------:R-:W-:Y:S01]  /*7d00*/  FMUL R10, R7, UR6 ;  /* 0x00000006070a7c20 */ /* 0x000fe20008400000 */
[----:B------:R-:W-:Y:S01]  /*7d10*/  ISETP.NE.AND.EX P0, PT, R29, RZ, PT, P0 ;  /* 0x000000ff1d00720c */ /* 0x000fe20003f05300 */
[----:B------:R-:W3:Y:S01]  /*7d20*/  LDC R21, c[0x0][0x148] ;  /* 0x00005200ff157b82 */ /* 0x000ee20000000800 */
[-CC-:B0-----:R-:W-:Y:S01]  /*7d30*/  SHF.R.U64 R16, R6, R12.reuse, R5.reuse ;  /* 0x0000000c06107219 */ /* 0x181fe20000001205 */
[----:B------:R0:W4:Y:S01]  /*7d40*/  F2I.U32.TRUNC.NTZ R18, R10 ;  /* 0x0000000a00127305 */ /* 0x000122000020f000 */
[----:B------:R-:W-:Y:S01]  /*7d50*/  SHF.R.U32.HI R5, RZ, R12, R5 ;  /* 0x0000000cff057219 */ /* 0x000fe20000011605 */
[----:B------:R-:W-:-:S04]  /*7d60*/  IMAD.MOV.U32 R7, RZ, RZ, -0x1 ;  /* 0xffffffffff077424 */ /* 0x000fc800078e00ff */
[----:B------:R-:W0:Y:S01]  /*7d70*/  LDC R20, c[0x0][0x600] ;  /* 0x00018000ff147b82 */ /* 0x000e220000000800 */
[-CC-:B-1----:R-:W-:Y:S02]  /*7d80*/  SHF.R.U64 R14, R16, R24.reuse, R5.reuse ;  /* 0x00000018100e7219 */ /* 0x182fe40000001205 */
[----:B------:R-:W-:-:S05]  /*7d90*/  SHF.R.U32.HI R5, RZ, R24, R5 ;  /* 0x00000018ff057219 */ /* 0x000fca0000011605 */
[----:B------:R-:W1:Y:S01]  /*7da0*/  LDC R27, c[0x0][0x648] ;  /* 0x00019200ff1b7b82 */ /* 0x000e620000000800 */
[-C--:B--2---:R-:W-:Y:S02]  /*7db0*/  SHF.L.U32 R6, R7, R26.reuse, RZ ;  /* 0x0000001a07067219 */ /* 0x084fe400000006ff */
[-CC-:B------:R-:W-:Y:S02]  /*7dc0*/  SHF.R.U64 R19, R14, R26.reuse, R5.reuse ;  /* 0x0000001a0e137219 */ /* 0x180fe40000001205 */
[----:B------:R-:W-:Y:S02]  /*7dd0*/  SHF.R.U32.HI R7, RZ, R26, R5 ;  /* 0x0000001aff077219 */ /* 0x000fe40000011605 */
[----:B------:R-:W-:Y:S01]  /*7de0*/  LOP3.LUT R25, RZ, R6, RZ, 0x33, !PT ;  /* 0x00000006ff197212 */ /* 0x000fe200078e33ff */
[----:B------:R-:W2:Y:S01]  /*7df0*/  LDC R30, c[0x0][0x638] ;  /* 0x00018e00ff1e7b82 */ /* 0x000ea20000000800 */
[----:B------:R-:W-:Y:S01]  /*7e00*/  SHF.L.U32 R26, R11, R26, RZ ;  /* 0x0000001a0b1a7219 */ /* 0x000fe200000006ff */
[----:B------:R-:W-:-:S06]  /*7e10*/  IMAD.MOV.U32 R6, RZ, RZ, R19 ;  /* 0x000000ffff067224 */ /* 0x000fcc00078e0013 */
[----:B------:R-:W0:Y:S01]  /*7e20*/  LDC R31, c[0x0][0x610] ;  /* 0x00018400ff1f7b82 */ /* 0x000e220000000800 */
[----:B----4-:R-:W-:Y:S05]  /*7e30*/  @!P0 BRA `(.L_x_164) ;  /* 0x0000000000288947 */ /* 0x010fea0003800000 */
[----:B------:R-:W4:Y:S02]  /*7e40*/  LDC R6, c[0x0][0x64c] ;  /* 0x00019300ff067b82 */ /* 0x000f240000000800 */
[----:B----4-:R-:W-:-:S05]  /*7e50*/  IADD3 R5, P0, R19, R6, RZ ;  /* 0x0000000613057210 */ /* 0x010fca0007f1e0ff */
[----:B------:R-:W-:-:S04]  /*7e60*/  IMAD.X R15, RZ, RZ, R7, P0 ;  /* 0x000000ffff0f7224 */ /* 0x000fc800000e0607 */
[----:B------:R-:W-:-:S04]  /*7e70*/  IMAD.WIDE.U32 R6, R15, R28, RZ ;  /* 0x0000001c0f067225 */ /* 0x000fc800078e00ff */
[----:B0-----:R-:W-:-:S04]  /*7e80*/  IMAD.WIDE.U32 R10, P0, R5, R29, R6 ;  /* 0x0000001d050a7225 */ /* 0x001fc80007800006 */
[----:B------:R-:W-:-:S04]  /*7e90*/  IMAD.WIDE.U32 R6, R5, R28, RZ ;  /* 0x0000001c05067225 */ /* 0x000fc800078e00ff */
[----:B------:R-:W-:Y:S01]  /*7ea0*/  IMAD.X R13, RZ, RZ, RZ, P0 ;  /* 0x000000ffff0d7224 */ /* 0x000fe200000e06ff */
[----:B------:R-:W-:Y:S01]  /*7eb0*/  IADD3 RZ, P0, R7, R10, RZ ;  /* 0x0000000a07ff7210 */ /* 0x000fe20007f1e0ff */
[----:B------:R-:W-:-:S04]  /*7ec0*/  IMAD.MOV.U32 R12, RZ, RZ, R11 ;  /* 0x000000ffff0c7224 */ /* 0x000fc800078e000b */
[----:B------:R-:W-:-:S08]  /*7ed0*/  IMAD.WIDE.U32.X R6, R15, R29, R12, P0 ;  /* 0x0000001d0f067225 */ /* 0x000fd000000e040c */
.L_x_164:
[----:B-1----:R-:W-:Y:S01]  /*7ee0*/  SHF.R.U64 R5, R6, R27, R7 ;  /* 0x0000001b06057219 */ /* 0x002fe20000001207 */
[----:B0-----:R-:W-:Y:S01]  /*7ef0*/  VIADD R7, R20, 0xffffffff ;  /* 0xffffffff14077836 */ /* 0x001fe20000000000 */
[----:B------:R-:W-:Y:S01]  /*7f00*/  LOP3.LUT R32, R14, R25, RZ, 0xc0, !PT ;  /* 0x000000190e207212 */ /* 0x000fe200078ec0ff */
[----:B------:R-:W-:Y:S02]  /*7f10*/  IMAD.MOV R18, RZ, RZ, -R18 ;  /* 0x000000ffff127224 */ /* 0x000fe400078e0a12 */
[----:B------:R-:W-:Y:S01]  /*7f20*/  IMAD.MOV R6, RZ, RZ, -R5 ;  /* 0x000000ffff067224 */ /* 0x000fe200078e0a05 */
[----:B------:R-:W-:Y:S01]  /*7f30*/  LOP3.LUT R16, R16, R7, RZ, 0xc0, !PT ;  /* 0x0000000710107212 */ /* 0x000fe200078ec0ff */
[----:B------:R-:W-:Y:S02]  /*7f40*/  IMAD R32, R26, R5, R32 ;  /* 0x000000051a207224 */ /* 0x000fe400078e0220 */
[----:B---3--:R-:W-:Y:S02]  /*7f50*/  @P3 IMAD R23, R21, R18, R22 ;  /* 0x0000001215173224 */ /* 0x008fe400078e0216 */
[----:B--2---:R-:W-:-:S02]  /*7f60*/  IMAD R5, R6, R30, R19 ;  /* 0x0000001e06057224 */ /* 0x004fc400078e0213 */
[----:B------:R-:W-:Y:S02]  /*7f70*/  IMAD R32, R32, R31, R23 ;  /* 0x0000001f20207224 */ /* 0x000fe400078e0217 */
[----:B------:R-:W-:Y:S02]  /*7f80*/  IMAD R5, R5, R20, R16 ;  /* 0x0000001405057224 */ /* 0x000fe400078e0210 */
[----:B------:R-:W-:-:S03]  /*7f90*/  IMAD.MOV.U32 R6, RZ, RZ, 0x1 ;  /* 0x00000001ff067424 */ /* 0x000fc600078e00ff */
[----:B------:R-:W-:Y:S02]  /*7fa0*/  SEL R7, R5, R32, !P3 ;  /* 0x0000002005077207 */ /* 0x000fe40005800000 */
[----:B------:R-:W-:Y:S01]  /*7fb0*/  SEL R32, R32, R5, !P3 ;  /* 0x0000000520207207 */ /* 0x000fe20005800000 */
[----:B------:R-:W-:-:S07]  /*7fc0*/  IMAD.MOV.U32 R5, RZ, RZ, R17 ;  /* 0x000000ffff057224 */ /* 0x000fce00078e0011 */
.L_x_162:
[----:B------:R-:W-:Y:S01]  /*7fd0*/  LOP3.LUT P0, RZ, R6, 0xff, RZ, 0xc0, !PT ;  /* 0x000000ff06ff7812 */ /* 0x000fe2000780c0ff */
[----:B------:R-:W-:-:S12]  /*7fe0*/  IMAD.MOV.U32 R6, RZ, RZ, R32 ;  /* 0x000000ffff067224 */ /* 0x000fd800078e0020 */
[----:B------:R-:W-:Y:S05]  /*7ff0*/  @P0 BRA `(.L_x_165) ;  /* 0xffffff8c00c00947 */ /* 0x000fea000383ffff */
[----:B------:R-:W-:Y:S05]  /*8000*/  EXIT ;  /* 0x000000000000794d */ /* 0x000fea0003800000 */
.L_x_3:
[----:B0-----:R-:W-:Y:S01]  /*8010*/  ULDC.64 UR4, c[0x0][0x650] ;  /* 0x0001940000047ab9 */ /* 0x001fe20000000a00 */
        /* <DEDUP_REMOVED lines=25> */
.L_x_167:
[--C-:B------:R-:W-:Y:S01]  /*81b0*/  SHF.R.U64 R16, R14, R18, R15.reuse ;  /* 0x000000120e107219 */ /* 0x100fe2000000120f */
[----:B------:R-:W0:Y:S01]  /*81c0*/  LDC R22, c[0x0][0x618] ;  /* 0x00018600ff167b82 */ /* 0x000e220000000800 */
[----:B------:R-:W-:Y:S01]  /*81d0*/  I2FP.F32.U32 R7, R8 ;  /* 0x0000000800077245 */ /* 0x000fe20000201000 */
[----:B------:R-:W-:Y:S01]  /*81e0*/  ULDC UR4, c[0x0][0x150] ;  /* 0x0000540000047ab9 */ /* 0x000fe20000000800 */
[----:B------:R-:W-:Y:S02]  /*81f0*/  SHF.R.U32.HI R6, RZ, R18, R15 ;  /* 0x00000012ff067219 */ /* 0x000fe4000001160f */
[----:B------:R-:W-:Y:S01]  /*8200*/  IADD3 R9, P0, RZ, -R16, RZ ;  /* 0x80000010ff097210 */ /* 0x000fe20007f1e0ff */
[----:B------:R-:W-:Y:S01]  /*8210*/  FMUL R13, R7, UR4 ;  /* 0x00000004070d7c20 */ /* 0x000fe20008400000 */
[----:B------:R-:W-:Y:S01]  /*8220*/  ULDC UR4, c[0x0][0x154] ;  /* 0x0000550000047ab9 */ /* 0x000fe20000000800 */
[----:B------:R-:W1:Y:S02]  /*8230*/  LDC.64 R24, c[0x0][0x640] ;  /* 0x00019000ff187b82 */ /* 0x000e640000000a00 */
[----:B------:R-:W-:-:S02]  /*8240*/  IMAD.X R11, RZ, RZ, ~R6, P0 ;  /* 0x000000ffff0b7224 */ /* 0x000fc400000e0e06 */
[----:B------:R-:W2:Y:S01]  /*8250*/  F2I.U32.TRUNC.NTZ R13, R13 ;  /* 0x0000000d000d7305 */ /* 0x000ea2000020f000 */
[----:B------:R-:W-:-:S03]  /*8260*/  IMAD.WIDE.U32 R6, R9, R20, R2 ;  /* 0x0000001409067225 */ /* 0x000fc600078e0002 */
[----:B------:R-:W3:Y:S01]  /*8270*/  LDC R15, c[0x0][0x144] ;  /* 0x00005100ff0f7b82 */ /* 0x000ee20000000800 */
[----:B------:R-:W-:-:S04]  /*8280*/  IMAD R12, R11, R20, RZ ;  /* 0x000000140b0c7224 */ /* 0x000fc800078e02ff */
[----:B------:R-:W-:Y:S02]  /*8290*/  IMAD R9, R9, R21, R12 ;  /* 0x0000001509097224 */ /* 0x000fe400078e020c */
[----:B------:R-:W-:Y:S01]  /*82a0*/  IMAD.MOV.U32 R12, RZ, RZ, -0x1 ;  /* 0xffffffffff0c7424 */ /* 0x000fe200078e00ff */
[----:B------:R-:W4:Y:S01]  /*82b0*/  LDC R18, c[0x0][0x608] ;  /* 0x00018200ff127b82 */ /* 0x000f220000000800 */
[----:B------:R-:W-:Y:S01]  /*82c0*/  IMAD.IADD R7, R7, 0x1, R9 ;  /* 0x0000000107077824 */ /* 0x000fe200078e0209 */
[----:B------:R-:W-:-:S04]  /*82d0*/  I2FP.F32.U32 R9, R10 ;  /* 0x0000000a00097245 */ /* 0x000fc80000201000 */
[-C--:B0-----:R-:W-:Y:S01]  /*82e0*/  SHF.R.U64 R14, R6, R22.reuse, R7 ;  /* 0x00000016060e7219 */ /* 0x081fe20000001207 */
[----:B--2---:R-:W-:Y:S01]  /*82f0*/  IMAD.MOV R6, RZ, RZ, -R13 ;  /* 0x000000ffff067224 */ /* 0x004fe200078e0a0d */
[----:B------:R-:W0:Y:S01]  /*8300*/  LDC R11, c[0x0][0x658] ;  /* 0x00019600ff0b7b82 */ /* 0x000e220000000800 */
[----:B-1----:R-:W-:Y:S01]  /*8310*/  ISETP.NE.U32.AND P0, PT, R24, RZ, PT ;  /* 0x000000ff1800720c */ /* 0x002fe20003f05070 */
[----:B------:R-:W-:Y:S01]  /*8320*/  FMUL R9, R9, UR4 ;  /* 0x0000000409097c20 */ /* 0x000fe20008400000 */
[----:B------:R-:W-:Y:S02]  /*8330*/  SHF.R.U32.HI R7, RZ, R22, R7 ;  /* 0x00000016ff077219 */ /* 0x000fe40000011607 */
[----:B------:R-:W-:-:S03]  /*8340*/  ISETP.NE.AND.EX P0, PT, R25, RZ, PT, P0 ;  /* 0x000000ff1900720c */ /* 0x000fc60003f05300 */
[----:B------:R-:W1:Y:S01]  /*8350*/  LDC R21, c[0x0][0x148] ;  /* 0x00005200ff157b82 */ /* 0x000e620000000800 */
[----:B---3--:R-:W-:Y:S02]  /*8360*/  IMAD R22, R15, R6, R8 ;  /* 0x000000060f167224 */ /* 0x008fe400078e0208 */
[----:B------:R-:W-:-:S05]  /*8370*/  IMAD.MOV.U32 R8, RZ, RZ, 0x1 ;  /* 0x00000001ff087424 */ /* 0x000fca00078e00ff */
[----:B------:R-:W2:Y:S01]  /*8380*/  LDC R20, c[0x0][0x600] ;  /* 0x00018000ff147b82 */ /* 0x000ea20000000800 */
[-CC-:B----4-:R-:W-:Y:S02]  /*8390*/  SHF.R.U64 R17, R14, R18.reuse, R7.reuse ;  /* 0x000000120e117219 */ /* 0x190fe40000001207 */
[----:B------:R-:W-:Y:S02]  /*83a0*/  SHF.R.U32.HI R6, RZ, R18, R7 ;  /* 0x00000012ff067219 */ /* 0x000fe40000011607 */
[----:B------:R3:W4:Y:S03]  /*83b0*/  F2I.U32.TRUNC.NTZ R18, R9 ;  /* 0x0000000900127305 */ /* 0x000726000020f000 */
[----:B------:R-:W1:Y:S01]  /*83c0*/  LDC R23, c[0x0][0x648] ;  /* 0x00019200ff177b82 */ /* 0x000e620000000800 */
[-C--:B0-----:R-:W-:Y:S02]  /*83d0*/  SHF.R.U64 R19, R17, R11.reuse, R6 ;  /* 0x0000000b11137219 */ /* 0x081fe40000001206 */
[----:B------:R-:W-:-:S02]  /*83e0*/  SHF.L.U32 R12, R12, R11, RZ ;  /* 0x0000000b0c0c7219 */ /* 0x000fc400000006ff */
[-C--:B------:R-:W-:Y:S01]  /*83f0*/  SHF.R.U32.HI R7, RZ, R11.reuse, R6 ;  /* 0x0000000bff077219 */ /* 0x080fe20000011606 */
[----:B------:R-:W-:Y:S01]  /*8400*/  IMAD.MOV.U32 R6, RZ, RZ, R19 ;  /* 0x000000ffff067224 */ /* 0x000fe200078e0013 */
[----:B------:R-:W-:Y:S01]  /*8410*/  SHF.L.U32 R27, R8, R11, RZ ;  /* 0x0000000b081b7219 */ /* 0x000fe200000006ff */
[----:B------:R-:W0:Y:S01]  /*8420*/  LDC R26, c[0x0][0x638] ;  /* 0x00018e00ff1a7b82 */ /* 0x000e220000000800 */
[----:B------:R-:W-:-:S07]  /*8430*/  LOP3.LUT R28, RZ, R12, RZ, 0x33, !PT ;  /* 0x0000000cff1c7212 */ /* 0x000fce00078e33ff */
[----:B------:R-:W0:Y:S01]  /*8440*/  LDC R29, c[0x0][0x610] ;  /* 0x00018400ff1d7b82 */ /* 0x000e220000000800 */
[----:B---34-:R-:W-:Y:S05]  /*8450*/  @!P0 BRA `(.L_x_168) ;  /* 0x0000000000288947 */ /* 0x018fea0003800000 */
        /* <DEDUP_REMOVED lines=10> */
.L_x_168:
[----:B-1----:R-:W-:Y:S01]  /*8500*/  SHF.R.U64 R7, R6, R23, R7 ;  /* 0x0000001706077219 */ /* 0x002fe20000001207 */
[----:B--2---:R-:W-:Y:S01]  /*8510*/  VIADD R9, R20, 0xffffffff ;  /* 0xffffffff14097836 */ /* 0x004fe20000000000 */
[----:B------:R-:W-:Y:S01]  /*8520*/  LOP3.LUT R6, R17, R28, RZ, 0xc0, !PT ;  /* 0x0000001c11067212 */ /* 0x000fe200078ec0ff */
[----:B------:R-:W-:Y:S02]  /*8530*/  IMAD.MOV R18, RZ, RZ, -R18 ;  /* 0x000000ffff127224 */ /* 0x000fe400078e0a12 */
[----:B------:R-:W-:Y:S02]  /*8540*/  IMAD.MOV R8, RZ, RZ, -R7 ;  /* 0x000000ffff087224 */ /* 0x000fe400078e0a07 */
[----:B------:R-:W-:Y:S01]  /*8550*/  IMAD R11, R27, R7, R6 ;  /* 0x000000071b0b7224 */ /* 0x000fe200078e0206 */
[----:B------:R-:W-:Y:S01]  /*8560*/  LOP3.LUT R7, R14, R9, RZ, 0xc0, !PT ;  /* 0x000000090e077212 */ /* 0x000fe200078ec0ff */
[----:B------:R-:W-:Y:S02]  /*8570*/  @P3 IMAD R22, R21, R18, R10 ;  /* 0x0000001215163224 */ /* 0x000fe400078e020a */
[----:B0-----:R-:W-:-:S02]  /*8580*/  IMAD R6, R8, R26, R19 ;  /* 0x0000001a08067224 */ /* 0x001fc400078e0213 */
[----:B------:R-:W-:Y:S02]  /*8590*/  IMAD R11, R11, R29, R22 ;  /* 0x0000001d0b0b7224 */ /* 0x000fe400078e0216 */
[----:B------:R-:W-:Y:S02]  /*85a0*/  IMAD R6, R6, R20, R7 ;  /* 0x0000001406067224 */ /* 0x000fe400078e0207 */
[----:B------:R-:W-:-:S03]  /*85b0*/  IMAD.MOV.U32 R8, RZ, RZ, 0x1 ;  /* 0x00000001ff087424 */ /* 0x000fc600078e00ff */
[----:B------:R-:W-:Y:S02]  /*85c0*/  SEL R14, R6, R11, !P3 ;  /* 0x0000000b060e7207 */ /* 0x000fe40005800000 */
[----:B------:R-:W-:Y:S01]  /*85d0*/  SEL R11, R11, R6, !P3 ;  /* 0x000000060b0b7207 */ /* 0x000fe20005800000 */
[----:B------:R-:W-:Y:S01]  /*85e0*/  IMAD.MOV.U32 R6, RZ, RZ, R16 ;  /* 0x000000ffff067224 */ /* 0x000fe200078e0010 */
[----:B------:R-:W-:-:S07]  /*85f0*/  PRMT R7, R8, 0x7610, R7 ;  /* 0x0000761008077816 */ /* 0x000fce0000000007 */
.L_x_166:
[----:B------:R-:W-:-:S08]  /*8600*/  NOP ;  /* 0x0000000000007918 */ /* 0x000fd00000000000 */
[----:B------:R-:W0:-:S00]  /*8610*/  USETMAXREG.DEALLOC.CTAPOOL 0x28 ;  /* 0x00000028000079c8 */ /* 0x000e0000080e0500 */
[----:B0-----:R-:W-:-:S13]  /*8620*/  ISETP.NE.AND P0, PT, R5, RZ, PT ;  /* 0x000000ff0500720c */ /* 0x001fda0003f05270 */
[----:B------:R-:W-:Y:S05]  /*8630*/  @P0 EXIT ;  /* 0x000000000000094d */ /* 0x000fea0003800000 */
[----:B------:R-:W-:Y:S01]  /*8640*/  LOP3.LUT P0, RZ, R7, 0xff, RZ, 0xc0, !PT ;  /* 0x000000ff07ff7812 */ /* 0x000fe2000780c0ff */
[----:B------:R-:W-:Y:S02]  /*8650*/  IMAD.MOV.U32 R5, RZ, RZ, 0x1 ;  /* 0x00000001ff057424 */ /* 0x000fe400078e00ff */
[----:B------:R-:W-:-:S10]  /*8660*/  IMAD.MOV.U32 R13, RZ, RZ, RZ ;  /* 0x000000ffff0d7224 */ /* 0x000fd400078e00ff */
[----:B------:R-:W-:Y:S05]  /*8670*/  @!P0 BRA `(.L_x_169) ;  /* 0x0000000c00308947 */ /* 0x000fea0003800000 */
[----:B------:R-:W0:Y:S01]  /*8680*/  LDC R5, c[0x0][0x28c] ;  /* 0x0000a300ff057b82 */ /* 0x000e220000000800 */
[----:B------:R-:W-:Y:S01]  /*8690*/  ULDC UR5, c[0x0][0x600] ;  /* 0x0001800000057ab9 */ /* 0x000fe20000000800 */
[----:B------:R-:W-:Y:S01]  /*86a0*/  ULDC UR4, c[0x0][0xc] ;  /* 0x0000030000047ab9 */ /* 0x000fe20000000800 */
[----:B------:R-:W-:Y:S01]  /*86b0*/  UIADD3 UR16, UR5, -0x1, URZ ;  /* 0xffffffff05107890 */ /* 0x000fe2000fffe03f */
[C---:B------:R-:W-:Y:S01]  /*86c0*/  LOP3.LUT P2, RZ, R0.reuse, 0x7f, RZ, 0xc0, !PT ;  /* 0x0000007f00ff7812 */ /* 0x040fe2000784c0ff */
[----:B------:R-:W-:Y:S01]  /*86d0*/  ULDC UR6, c[0x0][0x658] ;  /* 0x0001960000067ab9 */ /* 0x000fe20000000800 */
[----:B------:R-:W-:Y:S01]  /*86e0*/  ULDC UR5, c[0x0][0x10] ;  /* 0x0000040000057ab9 */ /* 0x000fe20000000800 */
[----:B------:R-:W-:Y:S01]  /*86f0*/  UMOV UR7, 0xffffffff ;  /* 0xffffffff00077882 */ /* 0x000fe20000000000 */
[----:B------:R-:W-:Y:S01]  /*8700*/  UMOV UR8, 0x1 ;  /* 0x0000000100087882 */ /* 0x000fe20000000000 */
[----:B------:R-:W-:Y:S01]  /*8710*/  UIMAD.WIDE.U32 UR4, UR4, UR5, URZ ;  /* 0x00000005040472a5 */ /* 0x000fe2000f8e003f */
[----:B------:R-:W-:Y:S01]  /*8720*/  LOP3.LUT P0, RZ, R0, 0x1f, RZ, 0xc0, !PT ;  /* 0x0000001f00ff7812 */ /* 0x000fe2000780c0ff */
[----:B------:R-:W-:Y:S01]  /*8730*/  USHF.L.U32 UR7, UR7, UR6, URZ ;  /* 0x0000000607077299 */ /* 0x000fe2000800063f */
[----:B------:R-:W-:Y:S01]  /*8740*/  BSSY B0, `(.L_x_169) ;  /* 0x00000bf000007945 */ /* 0x000fe20003800000 */
[----:B------:R-:W-:Y:S01]  /*8750*/  USHF.L.U32 UR18, UR8, UR6, URZ ;  /* 0x0000000608127299 */ /* 0x000fe2000800063f */
[----:B------:R-:W-:Y:S01]  /*8760*/  IMAD.MOV.U32 R15, RZ, RZ, 0x1 ;  /* 0x00000001ff0f7424 */ /* 0x000fe200078e00ff */
[----:B------:R-:W-:Y:S01]  /*8770*/  LOP3.LUT R16, R4, 0x2, RZ, 0xfc, !PT ;  /* 0x0000000204107812 */ /* 0x000fe200078efcff */
[----:B------:R-:W-:Y:S01]  /*8780*/  ULDC UR6, c[0x0][0x14] ;  /* 0x0000050000067ab9 */ /* 0x000fe20000000800 */
[----:B------:R-:W-:Y:S01]  /*8790*/  PLOP3.LUT P0, PT, P0, P2, PT, 0x8a, 0x0 ;  /* 0x000000000000781c */ /* 0x000fe20000705172 */
[----:B------:R-:W-:Y:S01]  /*87a0*/  UIMAD.WIDE.U32 UR20, UR4, UR6, URZ ;  /* 0x00000006041472a5 */ /* 0x000fe2000f8e003f */
[----:B------:R-:W-:Y:S01]  /*87b0*/  IMAD.MOV.U32 R13, RZ, RZ, RZ ;  /* 0x000000ffff0d7224 */ /* 0x000fe200078e00ff */
[----:B------:R-:W-:-:S02]  /*87c0*/  UIMAD UR13, UR5, UR6, URZ ;  /* 0x00000006050d72a4 */ /* 0x000fc4000f8e023f */
[----:B------:R-:W-:Y:S01]  /*87d0*/  ULOP3.LUT UR17, URZ, UR7, URZ, 0x33, !UPT ;  /* 0x000000073f117292 */ /* 0x000fe2000f8e333f */
[----:B0-----:R-:W-:Y:S01]  /*87e0*/  VIADD R5, R5, 0x7f ;  /* 0x0000007f05057836 */ /* 0x001fe20000000000 */
[----:B------:R-:W-:Y:S01]  /*87f0*/  UIADD3 UR13, UR21, UR13, URZ ;  /* 0x0000000d150d7290 */ /* 0x000fe2000fffe03f */
[----:B------:R-:W-:-:S03]  /*8800*/  ULDC.64 UR22, c[0x0][0x198] ;  /* 0x0000660000167ab9 */ /* 0x000fc60000000a00 */
[----:B------:R-:W-:-:S04]  /*8810*/  SHF.R.S32.HI R8, RZ, 0x1f, R5 ;  /* 0x0000001fff087819 */ /* 0x000fc80000011405 */
[----:B------:R-:W-:Y:S01]  /*8820*/  LEA.HI R8, R8, R5, RZ, 0x7 ;  /* 0x0000000508087211 */ /* 0x000fe200078f38ff */
[----:B------:R-:W-:-:S03]  /*8830*/  IMAD.MOV.U32 R5, RZ, RZ, 0x1 ;  /* 0x00000001ff057424 */ /* 0x000fc600078e00ff */
[----:B------:R-:W-:-:S05]  /*8840*/  SHF.R.S32.HI R12, RZ, 0x7, R8 ;  /* 0x00000007ff0c7819 */ /* 0x000fca0000011408 */
[----:B------:R-:W-:-:S07]  /*8850*/  VIADD R0, R12, 0x1 ;  /* 0x000000010c007836 */ /* 0x000fce0000000000 */
.L_x_181:
[----:B------:R-:W-:-:S03]  /*8860*/  UMOV UR4, 0xffffffff ;  /* 0xffffffff00047882 */ /* 0x000fc60000000000 */
[----:B------:R-:W-:Y:S05]  /*8870*/  BRA.DIV UR4, `(.L_x_170) ;  /* 0x0000000e047c7947 */ /* 0x000fea000b800000 */
[----:B------:R-:W-:-:S13]  /*8880*/  ELECT P1, URZ, PT ;  /* 0x00000000003f782f */ /* 0x000fda0003820000 */
.L_x_191:
[----:B------:R-:W0:Y:S01]  /*8890*/  LDC R7, c[0x0][0x28c] ;  /* 0x0000a300ff077b82 */ /* 0x000e220000000800 */
[----:B------:R-:W-:Y:S01]  /*88a0*/  BSSY B1, `(.L_x_171) ;  /* 0x0000037000017945 */ /* 0x000fe20003800000 */
[----:B0-----:R-:W-:-:S13]  /*88b0*/  ISETP.LT.OR P1, PT, R7, 0x1, !P1 ;  /* 0x000000010700780c */ /* 0x001fda0004f21670 */
[----:B------:R-:W-:Y:S05]  /*88c0*/  @P1 BRA `(.L_x_172) ;  /* 0x0000000000d01947 */ /* 0x000fea0003800000 */
[----:B------:R-:W-:Y:S02]  /*88d0*/  IMAD.SHL.U32 R14, R14, 0x40, RZ ;  /* 0x000000400e0e7824 */ /* 0x000fe400078e00ff */
[----:B------:R-:W-:Y:S02]  /*88e0*/  IMAD.SHL.U32 R17, R11, 0x100, RZ ;  /* 0x000001000b117824 */ /* 0x000fe400078e00ff */
[----:B------:R-:W-:Y:S02]  /*88f0*/  IMAD.MOV.U32 R20, RZ, RZ, RZ ;  /* 0x000000ffff147224 */ /* 0x000fe400078e00ff */
[----:B------:R-:W-:Y:S02]  /*8900*/  IMAD.MOV.U32 R7, RZ, RZ, R0 ;  /* 0x000000ffff077224 */ /* 0x000fe400078e0000 */
[----:B------:R-:W-:Y:S02]  /*8910*/  IMAD.MOV.U32 R8, RZ, RZ, R5 ;  /* 0x000000ffff087224 */ /* 0x000fe400078e0005 */
[----:B------:R-:W-:-:S07]  /*8920*/  IMAD.MOV.U32 R9, RZ, RZ, R13 ;  /* 0x000000ffff097224 */ /* 0x000fce00078e000d */
.L_x_176:
[----:B------:R-:W0:Y:S01]  /*8930*/  S2R R11, SR_CgaCtaId ;  /* 0x00000000000b7919 */ /* 0x000e220000008800 */
[----:B------:R-:W-:-:S04]  /*8940*/  MOV R10, 0x400 ;  /* 0x00000400000a7802 */ /* 0x000fc80000000f00 */
[----:B0-----:R-:W-:Y:S02]  /*8950*/  LEA R18, R11, R10, 0x18 ;  /* 0x0000000a0b127211 */ /* 0x001fe400078ec0ff */
[----:B------:R-:W-:Y:S01]  /*8960*/  SHF.L.U32 R10, R8, 0x1f, RZ ;  /* 0x0000001f080a7819 */ /* 0x000fe200000006ff */
[----:B------:R-:W0:Y:S02]  /*8970*/  @!P2 LDC R11, c[0x0][0x500] ;  /* 0x00014000ff0bab82 */ /* 0x000e240000000800 */
[----:B------:R-:W-:-:S04]  /*8980*/  IMAD R19, R9, 0x8, R18 ;  /* 0x0000000809137824 */ /* 0x000fc800078e0212 */
[----:B------:R-:W1:Y:S02]  /*8990*/  SYNCS.PHASECHK.TRANS64.TRYWAIT P1, [R19+URZ+0x18], R10 ;  /* 0x0000180a130075a7 */ /* 0x000e64000802017f */
[----:B-1----:R-:W-:Y:S05]  /*89a0*/  @!P1 BRA `(.L_x_173) ;  /* 0x0000000c00509947 */ /* 0x002fea0003800000 */
.L_x_192:
[----:B-1----:R-:W-:Y:S01]  /*89b0*/  PRMT R10, R16, 0x9910, RZ ;  /* 0x00009910100a7816 */ /* 0x002fe200000000ff */
[----:B0-----:R0:W-:Y:S03]  /*89c0*/  @!P2 SYNCS.ARRIVE.TRANS64 RZ, [R19+URZ], R11 ;  /* 0x0000000b13ffa9a7 */ /* 0x0011e6000800003f */
[----:B------:R-:W-:-:S13]  /*89d0*/  ISETP.NE.AND P1, PT, R10, 0x2, PT ;  /* 0x000000020a00780c */ /* 0x000fda0003f25270 */
[----:B0-----:R-:W-:Y:S05]  /*89e0*/  @P1 BRA `(.L_x_174) ;  /* 0x0000000000041947 */ /* 0x001fea0003800000 */
[----:B------:R-:W-:Y:S01]  /*89f0*/  BPT.TRAP 0x1 ;  /* 0x000000040000795c */ /* 0x000fe20000300000 */
.L_x_174:
[----:B------:R-:W-:Y:S05]  /*8a00*/  @P0 BRA `(.L_x_175) ;  /* 0x0000000000040947 */ /* 0x000fea0003800000 */
[----:B------:R-:W-:Y:S01]  /*8a10*/  BPT.TRAP 0x1 ;  /* 0x000000040000795c */ /* 0x000fe20000300000 */
.L_x_175:
[--C-:B------:R-:W-:Y:S01]  /*8a20*/  IMAD R10, R9, 0x8000, R18.reuse ;  /* 0x00008000090a7824 */ /* 0x100fe200078e0212 */
[----:B------:R-:W-:Y:S01]  /*8a30*/  R2UR UR9, R19 ;  /* 0x00000000130972ca */ /* 0x000fe200000e0000 */
[----:B------:R-:W-:Y:S01]  /*8a40*/  IMAD R18, R9, 0x2000, R18 ;  /* 0x0000200009127824 */ /* 0x000fe200078e0212 */
[----:B------:R-:W-:Y:S01]  /*8a50*/  UIADD3 UR4, UP0, UR22, 0xf0, URZ ;  /* 0x000000f016047890 */ /* 0x000fe2000ff1e03f */
[----:B------:R-:W-:Y:S01]  /*8a60*/  VIADD R7, R7, 0xffffffff ;  /* 0xffffffff07077836 */ /* 0x000fe20000000000 */
[----:B------:R-:W-:Y:S01]  /*8a70*/  R2UR UR5, R10 ;  /* 0x000000000a0572ca */ /* 0x000fe200000e0000 */
[----:B------:R-:W-:Y:S01]  /*8a80*/  UIADD3 UR24, UP1, UR22, 0x1f0, URZ ;  /* 0x000001f016187890 */ /* 0x000fe2000ff3e03f */
[----:B------:R-:W-:Y:S01]  /*8a90*/  R2UR UR8, R18 ;  /* 0x00000000120872ca */ /* 0x000fe200000e0000 */
[----:B------:R-:W-:Y:S01]  /*8aa0*/  VIADD R9, R9, 0x1 ;  /* 0x0000000109097836 */ /* 0x000fe20000000000 */
[----:B------:R-:W-:Y:S01]  /*8ab0*/  R2UR UR11, R17 ;  /* 0x00000000110b72ca */ /* 0x000fe200000e0000 */
[----:B------:R-:W-:Y:S01]  /*8ac0*/  UIADD3.X UR25, URZ, UR23, URZ, UP1, !UPT ;  /* 0x000000173f197290 */ /* 0x000fe20008ffe43f */
[----:B------:R-:W-:Y:S01]  /*8ad0*/  R2UR UR10, R20 ;  /* 0x00000000140a72ca */ /* 0x000fe200000e0000 */
[----:B------:R-:W-:Y:S01]  /*8ae0*/  UMOV UR6, 0x0 ;  /* 0x0000000000067882 */ /* 0x000fe20000000000 */
[----:B------:R-:W-:Y:S01]  /*8af0*/  R2UR UR12, R6 ;  /* 0x00000000060c72ca */ /* 0x000fe200000e0000 */
[----:B------:R-:W-:Y:S01]  /*8b00*/  UMOV UR7, 0x10000000 ;  /* 0x1000000000077882 */ /* 0x000fe20000000000 */
[----:B------:R-:W-:Y:S01]  /*8b10*/  R2UR UR19, R14 ;  /* 0x000000000e1372ca */ /* 0x000fe200000e0000 */
[----:B------:R-:W-:Y:S01]  /*8b20*/  VIADD R20, R20, 0x80 ;  /* 0x0000008014147836 */ /* 0x000fe20000000000 */
[----:B------:R-:W-:Y:S01]  /*8b30*/  ISETP.GT.AND P4, PT, R7, 0x1, PT ;  /* 0x000000010700780c */ /* 0x000fe20003f84270 */
[----:B------:R-:W-:Y:S01]  /*8b40*/  UIADD3 UR14, UR5, 0x100, URZ ;  /* 0x00000100050e7890 */ /* 0x000fe2000fffe03f */
[----:B------:R-:W-:Y:S01]  /*8b50*/  ISETP.NE.AND P1, PT, R9, 0x3, PT ;  /* 0x000000030900780c */ /* 0x000fe20003f25270 */
[----:B------:R-:W-:-:S02]  /*8b60*/  UIADD3.X UR5, URZ, UR23, URZ, UP0, !UPT ;  /* 0x000000173f057290 */ /* 0x000fc400087fe43f */
[----:B------:R-:W-:Y:S01]  /*8b70*/  UIADD3 UR15, UR8, 0x18100, URZ ;  /* 0x00018100080f7890 */ /* 0x000fe2000fffe03f */
[----:B------:R-:W-:Y:S02]  /*8b80*/  SEL R11, RZ, 0x1, P1 ;  /* 0x00000001ff0b7807 */ /* 0x000fe40000800000 */
[----:B------:R-:W-:Y:S01]  /*8b90*/  UMOV UR8, UR14 ;  /* 0x0000000e00087c82 */ /* 0x000fe20008000000 */
[----:B------:R-:W-:Y:S02]  /*8ba0*/  SEL R9, R9, RZ, P1 ;  /* 0x000000ff09097207 */ /* 0x000fe40000800000 */
[----:B------:R-:W-:Y:S01]  /*8bb0*/  LOP3.LUT R8, R8, R11, RZ, 0x3c, !PT ;  /* 0x0000000b08087212 */ /* 0x000fe200078e3cff */
[----:B------:R0:W-:Y:S02]  /*8bc0*/  UTMALDG.3D [UR8], [UR4], desc[UR6] ;  /* 0x00000608040075b4 */ /* 0x0001e40008011000 */
[----:B0-----:R-:W-:Y:S01]  /*8bd0*/  UMOV UR8, UR15 ;  /* 0x0000000f00087c82 */ /* 0x001fe20008000000 */
[----:B------:R-:W-:-:S02]  /*8be0*/  UMOV UR11, UR19 ;  /* 0x00000013000b7c82 */ /* 0x000fc40008000000 */
[----:B------:R0:W-:Y:S02]  /*8bf0*/  UTMALDG.3D [UR8], [UR24], desc[UR6] ;  /* 0x00000608180075b4 */ /* 0x0001e40008011000 */
[----:B0-----:R-:W-:Y:S05]  /*8c00*/  @P4 BRA `(.L_x_176) ;  /* 0xfffffffc00484947 */ /* 0x001fea000383ffff */
.L_x_172:
[----:B------:R-:W-:Y:S05]  /*8c10*/  BSYNC B1 ;  /* 0x0000000000017941 */ /* 0x000fea0003800000 */
.L_x_171:
[----:B------:R-:W-:Y:S01]  /*8c20*/  LOP3.LUT P4, RZ, R15, 0xff, RZ, 0xc0, !PT ;  /* 0x000000ff0fff7812 */ /* 0x000fe2000788c0ff */
[----:B------:R-:W-:Y:S01]  /*8c30*/  IMAD.IADD R13, R12, 0x1, R13 ;  /* 0x000000010c0d7824 */ /* 0x000fe200078e020d */
[----:B------:R-:W-:Y:S01]  /*8c40*/  IADD3 R2, P5, R2, UR20, RZ ;  /* 0x0000001402027c10 */ /* 0x000fe2000ffbe0ff */
[----:B------:R-:W-:Y:S01]  /*8c50*/  ULDC.64 UR4, c[0x0][0x650] ;  /* 0x0001940000047ab9 */ /* 0x000fe20000000a00 */
[----:B------:R-:W-:Y:S01]  /*8c60*/  BSSY B1, `(.L_x_177) ;  /* 0x000006a000017945 */ /* 0x000fe20003800000 */
[----:B------:R-:W-:Y:S01]  /*8c70*/  IMAD.MOV.U32 R11, RZ, RZ, -0x1 ;  /* 0xffffffffff0b7424 */ /* 0x000fe200078e00ff */
[----:B------:R-:W-:Y:S01]  /*8c80*/  ISETP.GT.U32.AND P1, PT, R13, 0x2, PT ;  /* 0x000000020d00780c */ /* 0x000fe20003f24070 */
[----:B------:R-:W-:Y:S01]  /*8c90*/  IMAD.MOV.U32 R14, RZ, RZ, -0x1 ;  /* 0xffffffffff0e7424 */ /* 0x000fe200078e00ff */
[----:B------:R-:W-:Y:S02]  /*8ca0*/  IADD3.X R3, R3, UR13, RZ, P5, !PT ;  /* 0x0000000d03037c10 */ /* 0x000fe4000affe4ff */
[----:B------:R-:W-:-:S02]  /*8cb0*/  ISETP.LT.U32.AND P1, PT, R12, 0x3, P1 ;  /* 0x000000030c00780c */ /* 0x000fc40000f21070 */
[----:B------:R-:W-:Y:S01]  /*8cc0*/  PRMT R15, RZ, 0x7610, R15 ;  /* 0x00007610ff0f7816 */ /* 0x000fe2000000000f */
[----:B------:R-:W0:Y:S01]  /*8cd0*/  @P4 S2R R7, SR_CgaCtaId ;  /* 0x0000000000074919 */ /* 0x000e220000008800 */
[----:B------:R-:W-:-:S04]  /*8ce0*/  @P4 MOV R6, 0x400 ;  /* 0x0000040000064802 */ /* 0x000fc80000000f00 */
[----:B0-----:R-:W-:Y:S01]  /*8cf0*/  @P4 LEA R8, R7, R6, 0x18 ;  /* 0x0000000607084211 */ /* 0x001fe200078ec0ff */
[----:B------:R-:W-:Y:S01]  /*8d00*/  IMAD.WIDE.U32 R6, R13, -0x55555555, RZ ;  /* 0xaaaaaaab0d067825 */ /* 0x000fe200078e00ff */
[----:B------:R-:W-:Y:S02]  /*8d10*/  SEL R6, RZ, 0x1, !P1 ;  /* 0x00000001ff067807 */ /* 0x000fe40004800000 */
[----:B------:R-:W-:Y:S01]  /*8d20*/  ISETP.GE.U32.AND P1, PT, R2, UR4, PT ;  /* 0x0000000402007c0c */ /* 0x000fe2000bf26070 */
[----:B------:R0:W-:Y:S01]  /*8d30*/  @P4 SYNCS.ARRIVE.TRANS64.A1T0 RZ, [R8+URZ+0x48], RZ ;  /* 0x000048ff08ff49a7 */ /* 0x0001e2000810003f */
[----:B------:R-:W-:Y:S02]  /*8d40*/  ISETP.GE.U32.AND P4, PT, R12, 0x3, PT ;  /* 0x000000030c00780c */ /* 0x000fe40003f86070 */
[----:B------:R-:W-:Y:S02]  /*8d50*/  ISETP.GE.U32.AND.EX P1, PT, R3, UR5, PT, P1 ;  /* 0x0000000503007c0c */ /* 0x000fe4000bf26110 */
[----:B------:R-:W-:Y:S01]  /*8d60*/  LOP3.LUT R5, R5, R6, RZ, 0x3c, !PT ;  /* 0x0000000605057212 */ /* 0x000fe200078e3cff */
[----:B------:R-:W-:Y:S01]  /*8d70*/  IMAD.MOV.U32 R6, RZ, RZ, -0x1 ;  /* 0xffffffffff067424 */ /* 0x000fe200078e00ff */
[----:B0-----:R-:W-:-:S02]  /*8d80*/  SHF.R.U32.HI R8, RZ, 0x1, R7 ;  /* 0x00000001ff087819 */ /* 0x001fc40000011607 */
[----:B------:R-:W-:-:S03]  /*8d90*/  PRMT R7, RZ, 0x7610, R7 ;  /* 0x00007610ff077816 */ /* 0x000fc60000000007 */
[----:B------:R-:W-:Y:S02]  /*8da0*/  IMAD R13, R8, -0x3, R13 ;  /* 0xfffffffd080d7824 */ /* 0x000fe400078e020d */
[----:B------:R-:W-:Y:S02]  /*8db0*/  @P4 LOP3.LUT R5, R5, 0x1, R8, 0x78, !PT ;  /* 0x0000000105054812 */ /* 0x000fe400078e7808 */
[----:B------:R-:W-:Y:S05]  /*8dc0*/  @P1 BRA `(.L_x_178) ;  /* 0x00000004004c1947 */ /* 0x000fea0003800000 */
[----:B------:R-:W-:Y:S01]  /*8dd0*/  ULDC.64 UR4, c[0x0][0x628] ;  /* 0x00018a0000047ab9 */ /* 0x000fe20000000a00 */
[----:B------:R-:W0:Y:S01]  /*8de0*/  S2R R17, SR_CTAID.X ;  /* 0x0000000000117919 */ /* 0x000e220000002500 */
[----:B------:R-:W-:Y:S01]  /*8df0*/  ISETP.NE.U32.AND P1, PT, RZ, UR4, PT ;  /* 0x00000004ff007c0c */ /* 0x000fe2000bf25070 */
[----:B------:R-:W-:Y:S01]  /*8e00*/  ULDC UR7, c[0x0][0x630] ;  /* 0x00018c0000077ab9 */ /* 0x000fe20000000800 */
[----:B------:R-:W-:Y:S01]  /*8e10*/  IMAD.MOV.U32 R6, RZ, RZ, R2 ;  /* 0x000000ffff067224 */ /* 0x000fe200078e0002 */
[----:B------:R-:W1:Y:S01]  /*8e20*/  S2R R14, SR_CTAID.Y ;  /* 0x00000000000e7919 */ /* 0x000e620000002600 */
[----:B------:R-:W-:Y:S01]  /*8e30*/  ISETP.NE.AND.EX P1, PT, RZ, UR5, PT, P1 ;  /* 0x00000005ff007c0c */ /* 0x000fe2000bf25310 */
[----:B------:R-:W-:-:S12]  /*8e40*/  IMAD.MOV.U32 R7, RZ, RZ, R3 ;  /* 0x000000ffff077224 */ /* 0x000fd800078e0003 */
[----:B------:R-:W-:Y:S05]  /*8e50*/  @!P1 BRA `(.L_x_179) ;  /* 0x0000000000289947 */ /* 0x000fea0003800000 */
[----:B------:R-:W-:Y:S02]  /*8e60*/  ULDC UR6, c[0x0][0x634] ;  /* 0x00018d0000067ab9 */ /* 0x000fe40000000800 */
[----:B------:R-:W-:-:S05]  /*8e70*/  IADD3 R11, P1, R2, UR6, RZ ;  /* 0x00000006020b7c10 */ /* 0x000fca000ff3e0ff */
[----:B------:R-:W-:-:S04]  /*8e80*/  IMAD.X R19, RZ, RZ, R3, P1 ;  /* 0x000000ffff137224 */ /* 0x000fc800008e0603 */
[----:B------:R-:W-:-:S04]  /*8e90*/  IMAD.WIDE.U32 R8, R19, UR4, RZ ;  /* 0x0000000413087c25 */ /* 0x000fc8000f8e00ff */
[----:B------:R-:W-:-:S04]  /*8ea0*/  IMAD.WIDE.U32 R8, P1, R11, UR5, R8 ;  /* 0x000000050b087c25 */ /* 0x000fc8000f820008 */
[----:B------:R-:W-:-:S04]  /*8eb0*/  IMAD.WIDE.U32 R10, R11, UR4, RZ ;  /* 0x000000040b0a7c25 */ /* 0x000fc8000f8e00ff */
[----:B------:R-:W-:Y:S01]  /*8ec0*/  IMAD.X R7, RZ, RZ, RZ, P1 ;  /* 0x000000ffff077224 */ /* 0x000fe200008e06ff */
[----:B------:R-:W-:Y:S01]  /*8ed0*/  IADD3 RZ, P1, R11, R8, RZ ;  /* 0x000000080bff7210 */ /* 0x000fe20007f3e0ff */
[----:B------:R-:W-:-:S04]  /*8ee0*/  IMAD.MOV.U32 R6, RZ, RZ, R9 ;  /* 0x000000ffff067224 */ /* 0x000fc800078e0009 */
[----:B------:R-:W-:-:S08]  /*8ef0*/  IMAD.WIDE.U32.X R6, R19, UR5, R6, P1 ;  /* 0x0000000513067c25 */ /* 0x000fd000088e0406 */
.L_x_179:
[--C-:B------:R-:W-:Y:S01]  /*8f00*/  SHF.R.U64 R10, R6, UR7, R7.reuse ;  /* 0x00000007060a7c19 */ /* 0x100fe20008001207 */
[----:B------:R-:W-:Y:S01]  /*8f10*/  ULDC.64 UR4, c[0x0][0x620] ;  /* 0x0001880000047ab9 */ /* 0x000fe20000000a00 */
[----:B------:R-:W-:Y:S01]  /*8f20*/  SHF.R.U32.HI R6, RZ, UR7, R7 ;  /* 0x00000007ff067c19 */ /* 0x000fe20008011607 */
[----:B------:R-:W2:Y:S01]  /*8f30*/  LDC R22, c[0x0][0x144] ;  /* 0x00005100ff167b82 */ /* 0x000ea20000000800 */
[----:B------:R-:W-:Y:S01]  /*8f40*/  IADD3 R9, P1, RZ, -R10, RZ ;  /* 0x8000000aff097210 */ /* 0x000fe20007f3e0ff */
[----:B------:R-:W-:Y:S01]  /*8f50*/  ULDC.64 UR8, c[0x0][0x640] ;  /* 0x0001900000087ab9 */ /* 0x000fe20000000a00 */
[----:B0-----:R-:W-:Y:S01]  /*8f60*/  I2FP.F32.U32 R11, R17 ;  /* 0x00000011000b7245 */ /* 0x001fe20000201000 */
[----:B------:R-:W-:Y:S02]  /*8f70*/  ULDC UR6, c[0x0][0x608] ;  /* 0x0001820000067ab9 */ /* 0x000fe40000000800 */
[----:B------:R-:W-:Y:S01]  /*8f80*/  IMAD.X R6, RZ, RZ, ~R6, P1 ;  /* 0x000000ffff067224 */ /* 0x000fe200008e0e06 */
[----:B------:R-:W-:Y:S01]  /*8f90*/  ISETP.NE.U32.AND P1, PT, RZ, UR8, PT ;  /* 0x00000008ff007c0c */ /* 0x000fe2000bf25070 */
[----:B------:R-:W0:Y:S02]  /*8fa0*/  LDC R19, c[0x0][0x148] ;  /* 0x00005200ff137b82 */ /* 0x000e240000000800 */
[----:B------:R-:W-:Y:S01]  /*8fb0*/  IMAD R8, R6, UR4, RZ ;  /* 0x0000000406087c24 */ /* 0x000fe2000f8e02ff */
[----:B------:R-:W-:Y:S01]  /*8fc0*/  ISETP.NE.AND.EX P1, PT, RZ, UR9, PT, P1 ;  /* 0x00000009ff007c0c */ /* 0x000fe2000bf25310 */
[----:B------:R-:W-:Y:S01]  /*8fd0*/  IMAD.WIDE.U32 R6, R9, UR4, R2 ;  /* 0x0000000409067c25 */ /* 0x000fe2000f8e0002 */
[----:B------:R-:W-:-:S03]  /*8fe0*/  ULDC UR4, c[0x0][0x150] ;  /* 0x0000540000047ab9 */ /* 0x000fc60000000800 */
[----:B------:R-:W-:Y:S02]  /*8ff0*/  IMAD R9, R9, UR5, R8 ;  /* 0x0000000509097c24 */ /* 0x000fe4000f8e0208 */
[----:B------:R-:W-:Y:S01]  /*9000*/  FMUL R8, R11, UR4 ;  /* 0x000000040b087c20 */ /* 0x000fe20008400000 */
[----:B------:R-:W-:Y:S01]  /*9010*/  ULDC UR4, c[0x0][0x618] ;  /* 0x0001860000047ab9 */ /* 0x000fe20000000800 */
[----:B------:R-:W-:Y:S01]  /*9020*/  ULDC UR5, c[0x0][0x154] ;  /* 0x0000550000057ab9 */ /* 0x000fe20000000800 */
[----:B------:R-:W-:-:S03]  /*9030*/  IMAD.IADD R7, R7, 0x1, R9 ;  /* 0x0000000107077824 */ /* 0x000fc600078e0209 */
[----:B------:R-:W3:Y:S02]  /*9040*/  F2I.U32.TRUNC.NTZ R8, R8 ;  /* 0x0000000800087305 */ /* 0x000ee4000020f000 */
[----:B------:R-:W-:Y:S02]  /*9050*/  SHF.R.U64 R11, R6, UR4, R7 ;  /* 0x00000004060b7c19 */ /* 0x000fe40008001207 */
[----:B-1----:R-:W-:-:S05]  /*9060*/  I2FP.F32.U32 R6, R14 ;  /* 0x0000000e00067245 */ /* 0x002fca0000201000 */
[----:B------:R-:W-:Y:S01]  /*9070*/  FMUL R21, R6, UR5 ;  /* 0x0000000506157c20 */ /* 0x000fe20008400000 */
[----:B------:R-:W-:Y:S01]  /*9080*/  SHF.R.U32.HI R6, RZ, UR4, R7 ;  /* 0x00000004ff067c19 */ /* 0x000fe20008011607 */
[----:B------:R-:W-:-:S03]  /*9090*/  ULDC UR4, c[0x0][0x658] ;  /* 0x0001960000047ab9 */ /* 0x000fc60000000800 */
[--C-:B------:R-:W-:Y:S01]  /*90a0*/  SHF.R.U64 R20, R11, UR6, R6.reuse ;  /* 0x000000060b147c19 */ /* 0x100fe20008001206 */
[----:B------:R-:W1:Y:S01]  /*90b0*/  F2I.U32.TRUNC.NTZ R21, R21 ;  /* 0x0000001500157305 */ /* 0x000e62000020f000 */
[----:B------:R-:W-:Y:S01]  /*90c0*/  SHF.R.U32.HI R7, RZ, UR6, R6 ;  /* 0x00000006ff077c19 */ /* 0x000fe20008011606 */
[----:B---3--:R-:W-:-:S03]  /*90d0*/  IMAD.MOV R8, RZ, RZ, -R8 ;  /* 0x000000ffff087224 */ /* 0x008fc600078e0a08 */
[----:B------:R-:W-:Y:S01]  /*90e0*/  SHF.R.U64 R18, R20, UR4, R7 ;  /* 0x0000000414127c19 */ /* 0x000fe20008001207 */
[----:B--2---:R-:W-:Y:S01]  /*90f0*/  IMAD R17, R22, R8, R17 ;  /* 0x0000000816117224 */ /* 0x004fe200078e0211 */
[----:B------:R-:W-:-:S03]  /*9100*/  SHF.R.U32.HI R23, RZ, UR4, R7 ;  /* 0x00000004ff177c19 */ /* 0x000fc60008011607 */
[----:B------:R-:W-:Y:S02]  /*9110*/  IMAD.MOV.U32 R6, RZ, RZ, R18 ;  /* 0x000000ffff067224 */ /* 0x000fe400078e0012 */
[----:B------:R-:W-:Y:S01]  /*9120*/  IMAD.MOV.U32 R7, RZ, RZ, R23 ;  /* 0x000000ffff077224 */ /* 0x000fe200078e0017 */
[----:B-1----:R-:W-:Y:S06]  /*9130*/  @!P1 BRA `(.L_x_180) ;  /* 0x0000000000289947 */ /* 0x002fec0003800000 */
[----:B------:R-:W-:Y:S02]  /*9140*/  ULDC UR4, c[0x0][0x64c] ;  /* 0x0001930000047ab9 */ /* 0x000fe40000000800 */
[----:B------:R-:W-:-:S05]  /*9150*/  IADD3 R7, P1, R18, UR4, RZ ;  /* 0x0000000412077c10 */ /* 0x000fca000ff3e0ff */
[----:B------:R-:W-:-:S04]  /*9160*/  IMAD.X R23, RZ, RZ, R23, P1 ;  /* 0x000000ffff177224 */ /* 0x000fc800008e0617 */
[----:B------:R-:W-:-:S04]  /*9170*/  IMAD.WIDE.U32 R8, R23, UR8, RZ ;  /* 0x0000000817087c25 */ /* 0x000fc8000f8e00ff */
[----:B------:R-:W-:-:S04]  /*9180*/  IMAD.WIDE.U32 R8, P1, R7, UR9, R8 ;  /* 0x0000000907087c25 */ /* 0x000fc8000f820008 */
[----:B------:R-:W-:-:S04]  /*9190*/  IMAD.WIDE.U32 R6, R7, UR8, RZ ;  /* 0x0000000807067c25 */ /* 0x000fc8000f8e00ff */
[----:B------:R-:W-:Y:S01]  /*91a0*/  IMAD.MOV.U32 R6, RZ, RZ, R9 ;  /* 0x000000ffff067224 */ /* 0x000fe200078e0009 */
[----:B------:R-:W-:Y:S01]  /*91b0*/  IADD3 RZ, P4, R7, R8, RZ ;  /* 0x0000000807ff7210 */ /* 0x000fe20007f9e0ff */
[----:B------:R-:W-:-:S04]  /*91c0*/  IMAD.X R7, RZ, RZ, RZ, P1 ;  /* 0x000000ffff077224 */ /* 0x000fc800008e06ff */
[----:B------:R-:W-:-:S08]  /*91d0*/  IMAD.WIDE.U32.X R6, R23, UR9, R6, P4 ;  /* 0x0000000917067c25 */ /* 0x000fd0000a0e0406 */
.L_x_180:
[----:B------:R-:W-:Y:S01]  /*91e0*/  ULDC UR4, c[0x0][0x648] ;  /* 0x0001920000047ab9 */ /* 0x000fe20000000800 */
[----:B------:R-:W-:Y:S01]  /*91f0*/  LOP3.LUT R20, R20, UR17, RZ, 0xc0, !PT ;  /* 0x0000001114147c12 */ /* 0x000fe2000f8ec0ff */
[----:B------:R-:W-:Y:S01]  /*9200*/  IMAD.MOV R21, RZ, RZ, -R21 ;  /* 0x000000ffff157224 */ /* 0x000fe200078e0a15 */
[----:B------:R-:W-:Y:S01]  /*9210*/  SHF.R.U64 R7, R6, UR4, R7 ;  /* 0x0000000406077c19 */ /* 0x000fe20008001207 */
[----:B------:R-:W-:Y:S01]  /*9220*/  ULDC UR4, c[0x0][0x638] ;  /* 0x00018e0000047ab9 */ /* 0x000fe20000000800 */
[----:B------:R-:W-:Y:S01]  /*9230*/  LOP3.LUT R11, R11, UR16, RZ, 0xc0, !PT ;  /* 0x000000100b0b7c12 */ /* 0x000fe2000f8ec0ff */
[----:B0-----:R-:W-:Y:S01]  /*9240*/  @P3 IMAD R17, R19, R21, R14 ;  /* 0x0000001513113224 */ /* 0x001fe200078e020e */
[----:B------:R-:W-:Y:S01]  /*9250*/  ULDC UR5, c[0x0][0x610] ;  /* 0x0001840000057ab9 */ /* 0x000fe20000000800 */
[----:B------:R-:W-:Y:S02]  /*9260*/  IMAD.MOV R9, RZ, RZ, -R7 ;  /* 0x000000ffff097224 */ /* 0x000fe400078e0a07 */
[----:B------:R-:W-:-:S02]  /*9270*/  IMAD R20, R7, UR18, R20 ;  /* 0x0000001207147c24 */ /* 0x000fc4000f8e0214 */
[----:B------:R-:W-:Y:S01]  /*9280*/  IMAD R18, R9, UR4, R18 ;  /* 0x0000000409127c24 */ /* 0x000fe2000f8e0212 */
[----:B------:R-:W-:Y:S01]  /*9290*/  ULDC UR4, c[0x0][0x600] ;  /* 0x0001800000047ab9 */ /* 0x000fe20000000800 */
[----:B------:R-:W-:Y:S02]  /*92a0*/  IMAD R17, R20, UR5, R17 ;  /* 0x0000000514117c24 */ /* 0x000fe4000f8e0211 */
[----:B------:R-:W-:Y:S02]  /*92b0*/  IMAD R18, R18, UR4, R11 ;  /* 0x0000000412127c24 */ /* 0x000fe4000f8e020b */
[----:B------:R-:W-:Y:S02]  /*92c0*/  IMAD.MOV.U32 R7, RZ, RZ, 0x1 ;  /* 0x00000001ff077424 */ /* 0x000fe400078e00ff */
[----:B------:R-:W-:Y:S01]  /*92d0*/  IMAD.MOV.U32 R6, RZ, RZ, R10 ;  /* 0x000000ffff067224 */ /* 0x000fe200078e000a */
[----:B------:R-:W-:Y:S02]  /*92e0*/  SEL R14, R18, R17, !P3 ;  /* 0x00000011120e7207 */ /* 0x000fe40005800000 */
[----:B------:R-:W-:-:S07]  /*92f0*/  SEL R11, R17, R18, !P3 ;  /* 0x00000012110b7207 */ /* 0x000fce0005800000 */
.L_x_178:
[----:B------:R-:W-:Y:S05]  /*9300*/  BSYNC B1 ;  /* 0x0000000000017941 */ /* 0x000fea0003800000 */
.L_x_177:
[----:B------:R-:W-:-:S13]  /*9310*/  LOP3.LUT P1, RZ, R7, 0xff, RZ, 0xc0, !PT ;  /* 0x000000ff07ff7812 */ /* 0x000fda000782c0ff */
[----:B------:R-:W-:Y:S05]  /*9320*/  @P1 BRA `(.L_x_181) ;  /* 0xfffffff4004c1947 */ /* 0x000fea000383ffff */
[----:B------:R-:W-:Y:S05]  /*9330*/  BSYNC B0 ;  /* 0x0000000000007941 */ /* 0x000fea0003800000 */
.L_x_169:
[----:B------:R-:W-:-:S03]  /*9340*/  UMOV UR4, 0xffffffff ;  /* 0xffffffff00047882 */ /* 0x000fc60000000000 */
[----:B------:R-:W-:Y:S05]  /*9350*/  BRA.DIV UR4, `(.L_x_182) ;  /* 0x0000000204f87947 */ /* 0x000fea000b800000 */
[----:B------:R-:W-:-:S13]  /*9360*/  ELECT P0, URZ, PT ;  /* 0x00000000003f782f */ /* 0x000fda0003800000 */
.L_x_195:
[----:B------:R-:W-:Y:S04]  /*9370*/  BSSY B0, `(.L_x_183) ;  /* 0x0000022000007945 */ /* 0x000fe80003800000 */
[----:B------:R-:W-:Y:S05]  /*9380*/  @!P0 BRA `(.L_x_184) ;  /* 0x0000000000808947 */ /* 0x000fea0003800000 */
[----:B------:R-:W-:-:S04]  /*9390*/  LOP3.LUT R4, R4, 0x2, RZ, 0xfc, !PT ;  /* 0x0000000204047812 */ /* 0x000fc800078efcff */
[----:B------:R-:W-:-:S13]  /*93a0*/  ISETP.NE.AND P0, PT, R4, 0x3, PT ;  /* 0x000000030400780c */ /* 0x000fda0003f05270 */
[----:B------:R-:W-:Y:S05]  /*93b0*/  @!P0 BRA `(.L_x_185) ;  /* 0x0000000000048947 */ /* 0x000fea0003800000 */
[----:B------:R-:W-:Y:S01]  /*93c0*/  BPT.TRAP 0x1 ;  /* 0x000000040000795c */ /* 0x000fe20000300000 */
.L_x_185:
[----:B------:R-:W0:Y:S01]  /*93d0*/  S2R R3, SR_CgaCtaId ;  /* 0x0000000000037919 */ /* 0x000e220000008800 */
[----:B------:R-:W-:-:S04]  /*93e0*/  MOV R0, 0x400 ;  /* 0x0000040000007802 */ /* 0x000fc80000000f00 */
[----:B0-----:R-:W-:Y:S02]  /*93f0*/  LEA R0, R3, R0, 0x18 ;  /* 0x0000000003007211 */ /* 0x001fe400078ec0ff */
[----:B------:R-:W-:-:S03]  /*9400*/  SHF.L.U32 R3, R5, 0x1f, RZ ;  /* 0x0000001f05037819 */ /* 0x000fc600000006ff */
[----:B------:R-:W-:-:S04]  /*9410*/  VIADD R0, R0, 0x18 ;  /* 0x0000001800007836 */ /* 0x000fc80000000000 */
[C---:B------:R-:W-:Y:S02]  /*9420*/  IMAD R4, R13.reuse, 0x8, R0 ;  /* 0x000000080d047824 */ /* 0x040fe400078e0200 */
[----:B------:R-:W-:Y:S02]  /*9430*/  VIADD R13, R13, 0x1 ;  /* 0x000000010d0d7836 */ /* 0x000fe40000000000 */
[----:B------:R-:W0:Y:S03]  /*9440*/  SYNCS.PHASECHK.TRANS64.TRYWAIT P0, [R4+URZ], R3 ;  /* 0x00000003040075a7 */ /* 0x000e26000800017f */
[----:B------:R-:W-:-:S04]  /*9450*/  ISETP.NE.AND P1, PT, R13, 0x3, PT ;  /* 0x000000030d00780c */ /* 0x000fc80003f25270 */
[----:B------:R-:W-:Y:S02]  /*9460*/  SEL R2, RZ, 0x1, P1 ;  /* 0x00000001ff027807 */ /* 0x000fe40000800000 */
[----:B------:R-:W-:Y:S02]  /*9470*/  SEL R13, R13, RZ, P1 ;  /* 0x000000ff0d0d7207 */ /* 0x000fe40000800000 */
[----:B------:R-:W-:-:S03]  /*9480*/  LOP3.LUT R7, R5, R2, RZ, 0x3c, !PT ;  /* 0x0000000205077212 */ /* 0x000fc600078e3cff */
[----:B------:R-:W-:Y:S01]  /*9490*/  IMAD R6, R13, 0x8, R0 ;  /* 0x000000080d067824 */ /* 0x000fe200078e0200 */
[----:B------:R-:W-:Y:S01]  /*94a0*/  SHF.L.U32 R5, R7, 0x1f, RZ ;  /* 0x0000001f07057819 */ /* 0x000fe200000006ff */
[----:B0-----:R-:W-:Y:S06]  /*94b0*/  @!P0 BRA `(.L_x_186) ;  /* 0x0000000000c48947 */ /* 0x001fec0003800000 */
.L_x_196:
[----:B------:R-:W1:Y:S01]  /*94c0*/  SYNCS.PHASECHK.TRANS64.TRYWAIT P0, [R6+URZ], R5 ;  /* 0x00000005060075a7 */ /* 0x000e62000800017f */
[----:B------:R-:W-:-:S05]  /*94d0*/  VIADD R2, R13, 0x1 ;  /* 0x000000010d027836 */ /* 0x000fca0000000000 */
[----:B------:R-:W-:-:S04]  /*94e0*/  ISETP.NE.AND P1, PT, R2, 0x3, PT ;  /* 0x000000030200780c */ /* 0x000fc80003f25270 */
[----:B0-----:R-:W-:Y:S02]  /*94f0*/  SEL R4, RZ, 0x1, P1 ;  /* 0x00000001ff047807 */ /* 0x001fe40000800000 */
[----:B------:R-:W-:Y:S02]  /*9500*/  SEL R3, R2, RZ, P1 ;  /* 0x000000ff02037207 */ /* 0x000fe40000800000 */
[----:B------:R-:W-:Y:S01]  /*9510*/  LOP3.LUT R4, R7, R4, RZ, 0x3c, !PT ;  /* 0x0000000407047212 */ /* 0x000fe200078e3cff */
[----:B-1----:R-:W-:Y:S06]  /*9520*/  @!P0 BRA `(.L_x_187) ;  /* 0x0000000000bc8947 */ /* 0x002fec0003800000 */
.L_x_197:
[----:B------:R-:W-:Y:S01]  /*9530*/  IMAD R3, R3, 0x8, R0 ;  /* 0x0000000803037824 */ /* 0x000fe200078e0200 */
[----:B------:R-:W-:-:S07]  /*9540*/  SHF.L.U32 R0, R4, 0x1f, RZ ;  /* 0x0000001f04007819 */ /* 0x000fce00000006ff */
.L_x_188:
[----:B-1----:R1:W2:Y:S02]  /*9550*/  SYNCS.PHASECHK.TRANS64.TRYWAIT P0, [R3+URZ], R0 ;  /* 0x00000000030075a7 */ /* 0x0022a4000800017f */
[----:B--2---:R-:W-:Y:S05]  /*9560*/  @!P0 NANOSLEEP.SYNCS 0x989680 ;  /* 0x009896800000895d */ /* 0x004fea0003900000 */
[----:B------:R-:W2:Y:S02]  /*9570*/  @!P0 SYNCS.PHASECHK.TRANS64 P0, [R3+URZ], R0 ;  /* 0x00000000030085a7 */ /* 0x000ea4000800007f */
[----:B--2---:R-:W-:Y:S05]  /*9580*/  @!P0 BRA `(.L_x_188) ;  /* 0xfffffffc00f08947 */ /* 0x004fea000383ffff */
.L_x_184:
[----:B------:R-:W-:Y:S05]  /*9590*/  BSYNC B0 ;  /* 0x0000000000007941 */ /* 0x000fea0003800000 */
.L_x_183:
[----:B------:R-:W-:Y:S05]  /*95a0*/  EXIT ;  /* 0x000000000000794d */ /* 0x000fea0003800000 */
.L_x_17:
[----:B-1----:R-:W-:-:S04]  /*95b0*/  IMAD.U32 R11, RZ, RZ, UR6 ;  /* 0x00000006ff0b7e24 */ /* 0x002fc8000f8e00ff */
[----:B------:R1:W4:Y:S03]  /*95c0*/  SYNCS.PHASECHK.TRANS64.TRYWAIT P0, [R11+URZ], R10 ;  /* 0x0000000a0b0075a7 */ /* 0x000326000800017f */
[----:B----4-:R-:W-:Y:S05]  /*95d0*/  @!P0 NANOSLEEP.SYNCS 0x989680 ;  /* 0x009896800000895d */ /* 0x010fea0003900000 */
[----:B------:R-:W4:Y:S02]  /*95e0*/  @!P0 SYNCS.PHASECHK.TRANS64 P0, [R11+URZ], R10 ;  /* 0x0000000a0b0085a7 */ /* 0x000f24000800007f */
[----:B----4-:R-:W-:Y:S05]  /*95f0*/  @!P0 BRA `(.L_x_17) ;  /* 0xfffffffc00ec8947 */ /* 0x010fea000383ffff */
[----:B------:R-:W-:Y:S05]  /*9600*/  BRA `(.L_x_16) ;  /* 0xffffff7c00c87947 */ /* 0x000fea000383ffff */
.L_x_23:
[----:B-1----:R-:W-:-:S04]  /*9610*/  IMAD.U32 R12, RZ, RZ, UR14 ;  /* 0x0000000eff0c7e24 */ /* 0x002fc8000f8e00ff */
[----:B------:R1:W4:Y:S03]  /*9620*/  SYNCS.PHASECHK.TRANS64.TRYWAIT P0, [R12+URZ], R11 ;  /* 0x0000000b0c0075a7 */ /* 0x000326000800017f */
[----:B----4-:R-:W-:Y:S05]  /*9630*/  @!P0 NANOSLEEP.SYNCS 0x989680 ;  /* 0x009896800000895d */ /* 0x010fea0003900000 */
[----:B------:R-:W4:Y:S02]  /*9640*/  @!P0 SYNCS.PHASECHK.TRANS64 P0, [R12+URZ], R11 ;  /* 0x0000000b0c0085a7 */ /* 0x000f24000800007f */
[----:B----4-:R-:W-:Y:S05]  /*9650*/  @!P0 BRA `(.L_x_23) ;  /* 0xfffffffc00ec8947 */ /* 0x010fea000383ffff */
[----:B------:R-:W-:Y:S05]  /*9660*/  BRA `(.L_x_22) ;  /* 0xffffff88007c7947 */ /* 0x000fea000383ffff */
.L_x_170:
[----:B------:R-:W-:Y:S01]  /*9670*/  BSSY B1, `(.L_x_189) ;  /* 0x0000006000017945 */ /* 0x000fe20003800000 */
[----:B------:R-:W-:-:S07]  /*9680*/  IMAD.MOV.U32 R7, RZ, RZ, -0x1 ;  /* 0xffffffffff077424 */ /* 0x000fce00078e00ff */
[----:B------:R-:W-:Y:S05]  /*9690*/  WARPSYNC.COLLECTIVE R7, `(.L_x_190) ;  /* 0x00000000070c7348 */ /* 0x000fea0003c00000 */
[----:B------:R-:W-:Y:S02]  /*96a0*/  ELECT P1, UR62, PT ;  /* 0x00000000003e782f */ /* 0x000fe40003820000 */
[----:B------:R-:W-:Y:S01]  /*96b0*/  MOV R7, UR62 ;  /* 0x0000003e00077c02 */ /* 0x000fe20008000f00 */
[----:B------:R-:W-:Y:S10]  /*96c0*/  ENDCOLLECTIVE ;  /* 0x000000000000791b */ /* 0x000ff40003800000 */
.L_x_190:
[----:B------:R-:W-:Y:S05]  /*96d0*/  BSYNC B1 ;  /* 0x0000000000017941 */ /* 0x000fea0003800000 */
.L_x_189:
[----:B------:R-:W-:Y:S05]  /*96e0*/  BRA `(.L_x_191) ;  /* 0xfffffff000687947 */ /* 0x000fea000383ffff */
.L_x_173:
[----:B-1----:R1:W2:Y:S02]  /*96f0*/  SYNCS.PHASECHK.TRANS64.TRYWAIT P1, [R19+URZ+0x18], R10 ;  /* 0x0000180a130075a7 */ /* 0x0022a4000802017f */
[----:B--2---:R-:W-:Y:S05]  /*9700*/  @!P1 NANOSLEEP.SYNCS 0x989680 ;  /* 0x009896800000995d */ /* 0x004fea0003900000 */
[----:B------:R-:W2:Y:S02]  /*9710*/  @!P1 SYNCS.PHASECHK.TRANS64 P1, [R19+URZ+0x18], R10 ;  /* 0x0000180a130095a7 */ /* 0x000ea4000802007f */
[----:B--2---:R-:W-:Y:S05]  /*9720*/  @!P1 BRA `(.L_x_173) ;  /* 0xfffffffc00f09947 */ /* 0x004fea000383ffff */
[----:B------:R-:W-:Y:S05]  /*9730*/  BRA `(.L_x_192) ;  /* 0xfffffff0009c7947 */ /* 0x000fea000383ffff */
.L_x_182:
[----:B------:R-:W-:Y:S01]  /*9740*/  BSSY B0, `(.L_x_193) ;  /* 0x0000006000007945 */ /* 0x000fe20003800000 */
[----:B------:R-:W-:-:S07]  /*9750*/  IMAD.MOV.U32 R7, RZ, RZ, -0x1 ;  /* 0xffffffffff077424 */ /* 0x000fce00078e00ff */
[----:B------:R-:W-:Y:S05]  /*9760*/  WARPSYNC.COLLECTIVE R7, `(.L_x_194) ;  /* 0x00000000070c7348 */ /* 0x000fea0003c00000 */
[----:B------:R-:W-:Y:S02]  /*9770*/  ELECT P1, UR62, PT ;  /* 0x00000000003e782f */ /* 0x000fe40003820000 */
[----:B------:R-:W-:Y:S01]  /*9780*/  MOV R7, UR62 ;  /* 0x0000003e00077c02 */ /* 0x000fe20008000f00 */
[----:B------:R-:W-:Y:S10]  /*9790*/  ENDCOLLECTIVE ;  /* 0x000000000000791b */ /* 0x000ff40003800000 */
.L_x_194:
[----:B------:R-:W-:Y:S05]  /*97a0*/  BSYNC B0 ;  /* 0x0000000000007941 */ /* 0x000fea0003800000 */
.L_x_193:
[----:B------:R-:W-:Y:S01]  /*97b0*/  PLOP3.LUT P0, PT, P1, PT, PT, 0x80, 0x0 ;  /* 0x000000000000781c */ /* 0x000fe20000f0f070 */
[----:B------:R-:W-:-:S12]  /*97c0*/  BRA `(.L_x_195) ;  /* 0xfffffff800e87947 */ /* 0x000fd8000383ffff */
.L_x_186:
[----:B0-----:R0:W1:Y:S02]  /*97d0*/  SYNCS.PHASECHK.TRANS64.TRYWAIT P0, [R4+URZ], R3 ;  /* 0x00000003040075a7 */ /* 0x001064000800017f */
[----:B-1----:R-:W-:Y:S05]  /*97e0*/  @!P0 NANOSLEEP.SYNCS 0x989680 ;  /* 0x009896800000895d */ /* 0x002fea0003900000 */
[----:B------:R-:W1:Y:S02]  /*97f0*/  @!P0 SYNCS.PHASECHK.TRANS64 P0, [R4+URZ], R3 ;  /* 0x00000003040085a7 */ /* 0x000e64000800007f */
[----:B-1----:R-:W-:Y:S05]  /*9800*/  @!P0 BRA `(.L_x_186) ;  /* 0xfffffffc00f08947 */ /* 0x002fea000383ffff */
[----:B------:R-:W-:Y:S05]  /*9810*/  BRA `(.L_x_196) ;  /* 0xfffffffc00287947 */ /* 0x000fea000383ffff */
.L_x_187:
[----:B0-----:R0:W1:Y:S02]  /*9820*/  SYNCS.PHASECHK.TRANS64.TRYWAIT P0, [R6+URZ], R5 ;  /* 0x00000005060075a7 */ /* 0x001064000800017f */
[----:B-1----:R-:W-:Y:S05]  /*9830*/  @!P0 NANOSLEEP.SYNCS 0x989680 ;  /* 0x009896800000895d */ /* 0x002fea0003900000 */
[----:B------:R-:W1:Y:S02]  /*9840*/  @!P0 SYNCS.PHASECHK.TRANS64 P0, [R6+URZ], R5 ;  /* 0x00000005060085a7 */ /* 0x000e64000800007f */
[----:B-1----:R-:W-:Y:S05]  /*9850*/  @!P0 BRA `(.L_x_187) ;  /* 0xfffffffc00f08947 */ /* 0x002fea000383ffff */
[----:B------:R-:W-:Y:S05]  /*9860*/  BRA `(.L_x_197) ;  /* 0xfffffffc00307947 */ /* 0x000fea000383ffff */
.L_x_198:
[----:B------:R-:W-:-:S00]  /*9870*/  BRA `(.L_x_198) ;  /* 0xfffffffc00fc7947 */ /* 0x000fc0000383ffff */
[----:B------:R-:W-:-:S00]  /*9880*/  NOP ;  /* 0x0000000000007918 */ /* 0x000fc00000000000 */
[----:B------:R-:W-:-:S00]  /*9890*/  NOP ;  /* 0x0000000000007918 */ /* 0x000fc00000000000 */
[----:B------:R-:W-:-:S00]  /*98a0*/  NOP ;  /* 0x0000000000007918 */ /* 0x000fc00000000000 */
[----:B------:R-:W-:-:S00]  /*98b0*/  NOP ;  /* 0x0000000000007918 */ /* 0x000fc00000000000 */
[----:B------:R-:W-:-:S00]  /*98c0*/  NOP ;  /* 0x0000000000007918 */ /* 0x000fc00000000000 */
[----:B------:R-:W-:-:S00]  /*98d0*/  NOP ;  /* 0x0000000000007918 */ /* 0x000fc00000000000 */
[----:B------:R-:W-:-:S00]  /*98e0*/  NOP ;  /* 0x0000000000007918 */ /* 0x000fc00000000000 */
[----:B------:R-:W-:-:S00]  /*98f0*/  NOP ;  /* 0x0000000000007918 */ /* 0x000fc00000000000 */
.L_x_199:


//--------------------- .nv.shared._ZN7cutlass13device_kernelINS_4gemm6kernel13GemmUniversalIN4cute5tupleIJiiiiEEENS1_10collective13CollectiveMmaINS1_37MainloopSm90TmaGmmaWarpSpecializedFP8ILi3ENS5_IJNS4_1CILi1EEESB_SB_EEENS1_35KernelTmaWarpSpecializedCooperativeEEENS5_IJNSA_ILi256EEENSA_ILi64EEENSA_ILi128EEEEEENS_12float_e4m3_tENS5_IJlSB_lEEESJ_SK_NS4_8TiledMMAINS4_8MMA_AtomIJNS4_4SM904GMMA30MMA_64x64x32_F32E4M3E4M3_SS_TNILNSO_7ScaleInE1ELSQ_1EEEEEENS4_6LayoutINS5_IJNSA_ILi2EEESB_SB_EEENS5_IJSB_NSA_ILi0EEESW_EEEEENS5_IJNS4_10UnderscoreESZ_SZ_EEEEENS4_13SM90_TMA_LOADENS4_14ComposedLayoutINS4_7SwizzleILi3ELi4ELi3EEENS4_18smem_ptr_flag_bitsILi8EEENST_INS5_IJNSA_ILi8EEESH_EEENS5_IJSH_SB_EEEEEEEvNS4_8identityES12_S1C_vS1D_EENS_8epilogue10collective6detail29Sm90TmaWarpSpecializedAdapterINS1G_15DefaultEpilogueISJ_SK_SK_NS1F_6thread17LinearCombinationISJ_Li1EffLNS1K_9ScaleType4KindE0ELNS_15FloatRoundStyleE2ESJ_EENS1_15EpilogueDefaultEEEEEvvEEEEvNT_6ParamsE --------------------------
	.section	.nv.shared._ZN7cutlass13device_kernelINS_4gemm6kernel13GemmUniversalIN4cute5tupleIJiiiiEEENS1_10collective13CollectiveMmaINS1_37MainloopSm90TmaGmmaWarpSpecializedFP8ILi3ENS5_IJNS4_1CILi1EEESB_SB_EEENS1_35KernelTmaWarpSpecializedCooperativeEEENS5_IJNSA_ILi256EEENSA_ILi64EEENSA_ILi128EEEEEENS_12float_e4m3_tENS5_IJlSB_lEEESJ_SK_NS4_8TiledMMAINS4_8MMA_AtomIJNS4_4SM904GMMA30MMA_64x64x32_F32E4M3E4M3_SS_TNILNSO_7ScaleInE1ELSQ_1EEEEEENS4_6LayoutINS5_IJNSA_ILi2EEESB_SB_EEENS5_IJSB_NSA_ILi0EEESW_EEEEENS5_IJNS4_10UnderscoreESZ_SZ_EEEEENS4_13SM90_TMA_LOADENS4_14ComposedLayoutINS4_7SwizzleILi3ELi4ELi3EEENS4_18smem_ptr_flag_bitsILi8EEENST_INS5_IJNSA_ILi8EEESH_EEENS5_IJSH_SB_EEEEEEEvNS4_8identityES12_S1C_vS1D_EENS_8epilogue10collective6detail29Sm90TmaWarpSpecializedAdapterINS1G_15DefaultEpilogueISJ_SK_SK_NS1F_6thread17LinearCombinationISJ_Li1EffLNS1K_9ScaleType4KindE0ELNS_15FloatRoundStyleE2ESJ_EENS1_15EpilogueDefaultEEEEEvvEEEEvNT_6ParamsE,"aw",@nobits
	.sectionflags	@""
	.align	16
	.zero		1024


//--------------------- .nv.shared.reserved.0     --------------------------
	.section	.nv.shared.reserved.0,"aw",@nobits
	.weak		__nv_reservedSMEM_offset_0_alias
	.size		__nv_reservedSMEM_offset_0_alias, 0, 0
	.other		__nv_reservedSMEM_offset_0_alias,@"STO_CUDA_RESERVED_SHARED STV_DEFAULT"
__nv_reservedSMEM_offset_0_alias:
	.zero		0


//--------------------- .nv.global                --------------------------
	.section	.nv.global,"aw",@nobits
.nv.global:
	.type		_ZN39_INTERNAL_e5c07990_4_k_cu_776285fd_43384cute1_E,@object
	.size		_ZN39_INTERNAL_e5c07990_4_k_cu_776285fd_43384cute1_E,(_ZN39_INTERNAL_e5c07990_4_k_cu_776285fd_43384cuda3std3__45__cpo6cbeginE - _ZN39_INTERNAL_e5c07990_4_k_cu_776285fd_43384cute1_E)
_ZN39_INTERNAL_e5c07990_4_k_cu_776285fd_43384cute1_E:
	.zero		1
	.type		_ZN39_INTERNAL_e5c07990_4_k_cu_776285fd_43384cuda3std3__45__cpo6cbeginE,@object
	.size		_ZN39_INTERNAL_e5c07990_4_k_cu_776285fd_43384cuda3std3__45__cpo6cbeginE,(_ZN39_INTERNAL_e5c07990_4_k_cu_776285fd_43384cuda3std3__48in_placeE - _ZN39_INTERNAL_e5c07990_4_k_cu_776285fd_43384cuda3std3__45__cpo6cbeginE)
_ZN39_INTERNAL_e5c07990_4_k_cu_776285fd_43384cuda3std3__45__cpo6cbeginE:
	.zero		1
	.type		_ZN39_INTERNAL_e5c07990_4_k_cu_776285fd_43384cuda3std3__48in_placeE,@object
	.size		_ZN39_INTERNAL_e5c07990_4_k_cu_776285fd_43384cuda3std3__48in_placeE,(_ZN39_INTERNAL_e5c07990_4_k_cu_776285fd_43384cuda3std6ranges3__45__cpo9iter_moveE - _ZN39_INTERNAL_e5c07990_4_k_cu_776285fd_43384cuda3std3__48in_placeE)
_ZN39_INTERNAL_e5c07990_4_k_cu_776285fd_43384cuda3std3__48in_placeE:
	.zero		1
	.type		_ZN39_INTERNAL_e5c07990_4_k_cu_776285fd_43384cuda3std6ranges3__45__cpo9iter_moveE,@object
	.size		_ZN39_INTERNAL_e5c07990_4_k_cu_776285fd_43384cuda3std6ranges3__45__cpo9iter_moveE,(_ZN39_INTERNAL_e5c07990_4_k_cu_776285fd_43384cuda3std3__45__cpo5beginE - _ZN39_INTERNAL_e5c07990_4_k_cu_776285fd_43384cuda3std6ranges3__45__cpo9iter_moveE)
_ZN39_INTERNAL_e5c07990_4_k_cu_776285fd_43384cuda3std6ranges3__45__cpo9iter_moveE:
	.zero		1
	.type		_ZN39_INTERNAL_e5c07990_4_k_cu_776285fd_43384cuda3std3__45__cpo5beginE,@object
	.size		_ZN39_INTERNAL_e5c07990_4_k_cu_776285fd_43384cuda3std3__45__cpo5beginE,(_ZN39_INTERNAL_e5c07990_4_k_cu_776285fd_43384cuda3std3__441_GLOBAL__N__e5c07990_4_k_cu_776285fd_43386ignoreE - _ZN39_INTERNAL_e5c07990_4_k_cu_776285fd_43384cuda3std3__45__cpo5beginE)
_ZN39_INTERNAL_e5c07990_4_k_cu_776285fd_43384cuda3std3__45__cpo5beginE:
	.zero		1
	.type		_ZN39_INTERNAL_e5c07990_4_k_cu_776285fd_43384cuda3std3__441_GLOBAL__N__e5c07990_4_k_cu_776285fd_43386ignoreE,@object
	.size		_ZN39_INTERNAL_e5c07990_4_k_cu_776285fd_43384cuda3std3__441_GLOBAL__N__e5c07990_4_k_cu_776285fd_43386ignoreE,(_ZN39_INTERNAL_e5c07990_4_k_cu_776285fd_43384cute7productE - _ZN39_INTERNAL_e5c07990_4_k_cu_776285fd_43384cuda3std3__441_GLOBAL__N__e5c07990_4_k_cu_776285fd_43386ignoreE)
_ZN39_INTERNAL_e5c07990_4_k_cu_776285fd_43384cuda3std3__441_GLOBAL__N__e5c07990_4_k_cu_776285fd_43386ignoreE:
	.zero		1
	.type		_ZN39_INTERNAL_e5c07990_4_k_cu_776285fd_43384cute7productE,@object
	.size		_ZN39_INTERNAL_e5c07990_4_k_cu_776285fd_43384cute7productE,(_ZN39_INTERNAL_e5c07990_4_k_cu_776285fd_43384cuda3std3__45__cpo3endE - _ZN39_INTERNAL_e5c07990_4_k_cu_776285fd_43384cute7productE)
_ZN39_INTERNAL_e5c07990_4_k_cu_776285fd_43384cute7productE:
	.zero		1
	.type		_ZN39_INTERNAL_e5c07990_4_k_cu_776285fd_43384cuda3std3__45__cpo3endE,@object
	.size		_ZN39_INTERNAL_e5c07990_4_k_cu_776285fd_43384cuda3std3__45__cpo3endE,(_ZN39_INTERNAL_e5c07990_4_k_cu_776285fd_43384cuda3std3__419piecewise_constructE - _ZN39_INTERNAL_e5c07990_4_k_cu_776285fd_43384cuda3std3__45__cpo3endE)
_ZN39_INTERNAL_e5c07990_4_k_cu_776285fd_43384cuda3std3__45__cpo3endE:
	.zero		1
	.type		_ZN39_INTERNAL_e5c07990_4_k_cu_776285fd_43384cuda3std3__419piecewise_constructE,@object
	.size		_ZN39_INTERNAL_e5c07990_4_k_cu_776285fd_43384cuda3std3__419piecewise_constructE,(_ZN39_INTERNAL_e5c07990_4_k_cu_776285fd_43384cuda3std3__45__cpo4cendE - _ZN39_INTERNAL_e5c07990_4_k_cu_776285fd_43384cuda3std3__419piecewise_constructE)
_ZN39_INTERNAL_e5c07990_4_k_cu_776285fd_43384cuda3std3__419piecewise_constructE:
	.zero		1
	.type		_ZN39_INTERNAL_e5c07990_4_k_cu_776285fd_43384cuda3std3__45__cpo4cendE,@object
	.size		_ZN39_INTERNAL_e5c07990_4_k_cu_776285fd_43384cuda3std3__45__cpo4cendE,(_ZN39_INTERNAL_e5c07990_4_k_cu_776285fd_43384cuda3std6ranges3__45__cpo4swapE - _ZN39_INTERNAL_e5c07990_4_k_cu_776285fd_43384cuda3std3__45__cpo4cendE)
_ZN39_INTERNAL_e5c07990_4_k_cu_776285fd_43384cuda3std3__45__cpo4cendE:
	.zero		1
	.type		_ZN39_INTERNAL_e5c07990_4_k_cu_776285fd_43384cuda3std6ranges3__45__cpo4swapE,@object
	.size		_ZN39_INTERNAL_e5c07990_4_k_cu_776285fd_43384cuda3std6ranges3__45__cpo4swapE,(.L_7 - _ZN39_INTERNAL_e5c07990_4_k_cu_776285fd_43384cuda3std6ranges3__45__cpo4swapE)
_ZN39_INTERNAL_e5c07990_4_k_cu_776285fd_43384cuda3std6ranges3__45__cpo4swapE:
	.zero		1
.L_7:


//--------------------- .nv.constant0._ZN7cutlass13device_kernelINS_4gemm6kernel13GemmUniversalIN4cute5tupleIJiiiiEEENS1_10collective13CollectiveMmaINS1_37MainloopSm90TmaGmmaWarpSpecializedFP8ILi3ENS5_IJNS4_1CILi1EEESB_SB_EEENS1_35KernelTmaWarpSpecializedCooperativeEEENS5_IJNSA_ILi256EEENSA_ILi64EEENSA_ILi128EEEEEENS_12float_e4m3_tENS5_IJlSB_lEEESJ_SK_NS4_8TiledMMAINS4_8MMA_AtomIJNS4_4SM904GMMA30MMA_64x64x32_F32E4M3E4M3_SS_TNILNSO_7ScaleInE1ELSQ_1EEEEEENS4_6LayoutINS5_IJNSA_ILi2EEESB_SB_EEENS5_IJSB_NSA_ILi0EEESW_EEEEENS5_IJNS4_10UnderscoreESZ_SZ_EEEEENS4_13SM90_TMA_LOADENS4_14ComposedLayoutINS4_7SwizzleILi3ELi4ELi3EEENS4_18smem_ptr_flag_bitsILi8EEENST_INS5_IJNSA_ILi8EEESH_EEENS5_IJSH_SB_EEEEEEEvNS4_8identityES12_S1C_vS1D_EENS_8epilogue10collective6detail29Sm90TmaWarpSpecializedAdapterINS1G_15DefaultEpilogueISJ_SK_SK_NS1F_6thread17LinearCombinationISJ_Li1EffLNS1K_9ScaleType4KindE0ELNS_15FloatRoundStyleE2ESJ_EENS1_15EpilogueDefaultEEEEEvvEEEEvNT_6ParamsE --------------------------
	.section	.nv.constant0._ZN7cutlass13device_kernelINS_4gemm6kernel13GemmUniversalIN4cute5tupleIJiiiiEEENS1_10collective13CollectiveMmaINS1_37MainloopSm90TmaGmmaWarpSpecializedFP8ILi3ENS5_IJNS4_1CILi1EEESB_SB_EEENS1_35KernelTmaWarpSpecializedCooperativeEEENS5_IJNSA_ILi256EEENSA_ILi64EEENSA_ILi128EEEEEENS_12float_e4m3_tENS5_IJlSB_lEEESJ_SK_NS4_8TiledMMAINS4_8MMA_AtomIJNS4_4SM904GMMA30MMA_64x64x32_F32E4M3E4M3_SS_TNILNSO_7ScaleInE1ELSQ_1EEEEEENS4_6LayoutINS5_IJNSA_ILi2EEESB_SB_EEENS5_IJSB_NSA_ILi0EEESW_EEEEENS5_IJNS4_10UnderscoreESZ_SZ_EEEEENS4_13SM90_TMA_LOADENS4_14ComposedLayoutINS4_7SwizzleILi3ELi4ELi3EEENS4_18smem_ptr_flag_bitsILi8EEENST_INS5_IJNSA_ILi8EEESH_EEENS5_IJSH_SB_EEEEEEEvNS4_8identityES12_S1C_vS1D_EENS_8epilogue10collective6detail29Sm90TmaWarpSpecializedAdapterINS1G_15DefaultEpilogueISJ_SK_SK_NS1F_6thread17LinearCombinationISJ_Li1EffLNS1K_9ScaleType4KindE0ELNS_15FloatRoundStyleE2ESJ_EENS1_15EpilogueDefaultEEEEEvvEEEEvNT_6ParamsE,"a",@progbits
	.sectionflags	@""
	.align	4
.nv.constant0._ZN7cutlass13device_kernelINS_4gemm6kernel13GemmUniversalIN4cute5tupleIJiiiiEEENS1_10collective13CollectiveMmaINS1_37MainloopSm90TmaGmmaWarpSpecializedFP8ILi3ENS5_IJNS4_1CILi1EEESB_SB_EEENS1_35KernelTmaWarpSpecializedCooperativeEEENS5_IJNSA_ILi256EEENSA_ILi64EEENSA_ILi128EEEEEENS_12float_e4m3_tENS5_IJlSB_lEEESJ_SK_NS4_8TiledMMAINS4_8MMA_AtomIJNS4_4SM904GMMA30MMA_64x64x32_F32E4M3E4M3_SS_TNILNSO_7ScaleInE1ELSQ_1EEEEEENS4_6LayoutINS5_IJNSA_ILi2EEESB_SB_EEENS5_IJSB_NSA_ILi0EEESW_EEEEENS5_IJNS4_10UnderscoreESZ_SZ_EEEEENS4_13SM90_TMA_LOADENS4_14ComposedLayoutINS4_7SwizzleILi3ELi4ELi3EEENS4_18smem_ptr_flag_bitsILi8EEENST_INS5_IJNSA_ILi8EEESH_EEENS5_IJSH_SB_EEEEEEEvNS4_8identityES12_S1C_vS1D_EENS_8epilogue10collective6detail29Sm90TmaWarpSpecializedAdapterINS1G_15DefaultEpilogueISJ_SK_SK_NS1F_6thread17LinearCombinationISJ_Li1EffLNS1K_9ScaleType4KindE0ELNS_15FloatRoundStyleE2ESJ_EENS1_15EpilogueDefaultEEEEEvvEEEEvNT_6ParamsE:
	.zero		1664


//--------------------- SYMBOLS --------------------------

	.type		.nv.reservedSmem.offset0,@object
	.size		.nv.reservedSmem.offset0,0x4
